	.target	sm_90a

	.elftype	@"ET_EXEC"


//--------------------- .note.nv.tkinfo           --------------------------
	.section	.note.nv.tkinfo,"",@"SHT_NOTE"
	.sectionflags	@"SHF_NOTE_NV_TKINFO"
	.tkinfo
        /*0018*/ 	.word	0x00000002
        /*0030*/ 	.string	""
        /*0030*/ 	.string	"ptxas"
        /*0030*/ 	.string	"Cuda compilation tools, release 13.0, V13.0.88"
        /*0030*/ 	.string	"Build cuda_13.0.r13.0/compiler.36424714_0"
        /*0030*/ 	.string	"-arch sm_90a -m 64 "



//--------------------- .note.nv.cuinfo           --------------------------
	.section	.note.nv.cuinfo,"",@"SHT_NOTE"
	.sectionflags	@"SHF_NOTE_NV_CUINFO"
        /*0018*/ 	.short	0x0002
        /*001a*/ 	.short	0x005a
        /*001c*/ 	.short	0x0082
	.zero		2


//--------------------- .nv.info                  --------------------------
	.section	.nv.info,"",@"SHT_CUDA_INFO"
	.align	4


	//----- nvinfo : EIATTR_REGCOUNT
	.align		4
        /*0000*/ 	.byte	0x04, 0x2f
        /*0002*/ 	.short	(.L_15 - .L_14)
	.align		4
.L_14:
        /*0004*/ 	.word	index@(_ZN7cutlass13device_kernelINS_4gemm6kernel13GemmUniversalIN4cute5tupleIJiiiiEEENS1_10collective13CollectiveMmaINS1_34MainloopSm90TmaGmmaWarpSpecializedILi4ENS5_IJNS4_1CILi1EEESB_SB_EEENS1_35KernelTmaWarpSpecializedCooperativeEEENS5_IJNSA_ILi256EEENSA_ILi64EEENSA_ILi128EEEEEENS_10bfloat16_tENS5_IJlSB_lEEESJ_SK_NS4_8TiledMMAINS4_8MMA_AtomIJNS4_4SM904GMMA27MMA_64x64x16_F32BF16BF16_SSILNSO_5MajorE0ELSQ_0ELNSO_7ScaleInE1ELSR_1EEEEEENS4_6LayoutINS5_IJNSA_ILi2EEESB_SB_EEENS5_IJSB_NSA_ILi0EEESX_EEEEENS5_IJNS4_10UnderscoreES10_S10_EEEEENS4_13SM90_TMA_LOADENS4_14ComposedLayoutINS4_7SwizzleILi3ELi4ELi3EEENS4_18smem_ptr_flag_bitsILi16EEENSU_INS5_IJNSA_ILi8EEESG_EEENS5_IJSG_SB_EEEEEEEvNS4_8identityES13_S1D_vS1E_EENS_8epilogue10collective6detail29Sm90TmaWarpSpecializedAdapterINS1H_15DefaultEpilogueISJ_SK_SK_NS1G_6thread17LinearCombinationISJ_Li1EffLNS1L_9ScaleType4KindE0ELNS_15FloatRoundStyleE2ESJ_EENS1_15EpilogueDefaultEEEEEvvEEEEvNT_6ParamsE)
        /*0008*/ 	.word	0x000000a8


	//----- nvinfo : EIATTR_FRAME_SIZE
	.align		4
.L_15:
        /*000c*/ 	.byte	0x04, 0x11
        /*000e*/ 	.short	(.L_17 - .L_16)
	.align		4
.L_16:
        /*0010*/ 	.word	index@(_ZN7cutlass13device_kernelINS_4gemm6kernel13GemmUniversalIN4cute5tupleIJiiiiEEENS1_10collective13CollectiveMmaINS1_34MainloopSm90TmaGmmaWarpSpecializedILi4ENS5_IJNS4_1CILi1EEESB_SB_EEENS1_35KernelTmaWarpSpecializedCooperativeEEENS5_IJNSA_ILi256EEENSA_ILi64EEENSA_ILi128EEEEEENS_10bfloat16_tENS5_IJlSB_lEEESJ_SK_NS4_8TiledMMAINS4_8MMA_AtomIJNS4_4SM904GMMA27MMA_64x64x16_F32BF16BF16_SSILNSO_5MajorE0ELSQ_0ELNSO_7ScaleInE1ELSR_1EEEEEENS4_6LayoutINS5_IJNSA_ILi2EEESB_SB_EEENS5_IJSB_NSA_ILi0EEESX_EEEEENS5_IJNS4_10UnderscoreES10_S10_EEEEENS4_13SM90_TMA_LOADENS4_14ComposedLayoutINS4_7SwizzleILi3ELi4ELi3EEENS4_18smem_ptr_flag_bitsILi16EEENSU_INS5_IJNSA_ILi8EEESG_EEENS5_IJSG_SB_EEEEEEEvNS4_8identityES13_S1D_vS1E_EENS_8epilogue10collective6detail29Sm90TmaWarpSpecializedAdapterINS1H_15DefaultEpilogueISJ_SK_SK_NS1G_6thread17LinearCombinationISJ_Li1EffLNS1L_9ScaleType4KindE0ELNS_15FloatRoundStyleE2ESJ_EENS1_15EpilogueDefaultEEEEEvvEEEEvNT_6ParamsE)
        /*0014*/ 	.word	0x00000000


	//----- nvinfo : EIATTR_MIN_STACK_SIZE
	.align		4
.L_17:
        /*0018*/ 	.byte	0x04, 0x12
        /*001a*/ 	.short	(.L_19 - .L_18)
	.align		4
.L_18:
        /*001c*/ 	.word	index@(_ZN7cutlass13device_kernelINS_4gemm6kernel13GemmUniversalIN4cute5tupleIJiiiiEEENS1_10collective13CollectiveMmaINS1_34MainloopSm90TmaGmmaWarpSpecializedILi4ENS5_IJNS4_1CILi1EEESB_SB_EEENS1_35KernelTmaWarpSpecializedCooperativeEEENS5_IJNSA_ILi256EEENSA_ILi64EEENSA_ILi128EEEEEENS_10bfloat16_tENS5_IJlSB_lEEESJ_SK_NS4_8TiledMMAINS4_8MMA_AtomIJNS4_4SM904GMMA27MMA_64x64x16_F32BF16BF16_SSILNSO_5MajorE0ELSQ_0ELNSO_7ScaleInE1ELSR_1EEEEEENS4_6LayoutINS5_IJNSA_ILi2EEESB_SB_EEENS5_IJSB_NSA_ILi0EEESX_EEEEENS5_IJNS4_10UnderscoreES10_S10_EEEEENS4_13SM90_TMA_LOADENS4_14ComposedLayoutINS4_7SwizzleILi3ELi4ELi3EEENS4_18smem_ptr_flag_bitsILi16EEENSU_INS5_IJNSA_ILi8EEESG_EEENS5_IJSG_SB_EEEEEEEvNS4_8identityES13_S1D_vS1E_EENS_8epilogue10collective6detail29Sm90TmaWarpSpecializedAdapterINS1H_15DefaultEpilogueISJ_SK_SK_NS1G_6thread17LinearCombinationISJ_Li1EffLNS1L_9ScaleType4KindE0ELNS_15FloatRoundStyleE2ESJ_EENS1_15EpilogueDefaultEEEEEvvEEEEvNT_6ParamsE)
        /*0020*/ 	.word	0x00000000
.L_19:


//--------------------- .nv.compat                --------------------------
	.section	.nv.compat,"",@"SHT_CUDA_COMPAT_INFO"
	.align	4
        /*0000*/ 	.byte	0x02, 0x09, 0x01, 0x00, 0x02, 0x02, 0x04, 0x00, 0x02, 0x05, 0x05, 0x00, 0x03, 0x07, 0x01, 0x01
        /*0010*/ 	.byte	0x02, 0x03, 0x01, 0x00, 0x02, 0x06, 0x01, 0x00, 0x04, 0x0b, 0x08, 0x00, 0x00, 0x00, 0x00, 0x00
        /*0020*/ 	.byte	0x00, 0x00, 0x00, 0x00


//--------------------- .nv.info._ZN7cutlass13device_kernelINS_4gemm6kernel13GemmUniversalIN4cute5tupleIJiiiiEEENS1_10collective13CollectiveMmaINS1_34MainloopSm90TmaGmmaWarpSpecializedILi4ENS5_IJNS4_1CILi1EEESB_SB_EEENS1_35KernelTmaWarpSpecializedCooperativeEEENS5_IJNSA_ILi256EEENSA_ILi64EEENSA_ILi128EEEEEENS_10bfloat16_tENS5_IJlSB_lEEESJ_SK_NS4_8TiledMMAINS4_8MMA_AtomIJNS4_4SM904GMMA27MMA_64x64x16_F32BF16BF16_SSILNSO_5MajorE0ELSQ_0ELNSO_7ScaleInE1ELSR_1EEEEEENS4_6LayoutINS5_IJNSA_ILi2EEESB_SB_EEENS5_IJSB_NSA_ILi0EEESX_EEEEENS5_IJNS4_10UnderscoreES10_S10_EEEEENS4_13SM90_TMA_LOADENS4_14ComposedLayoutINS4_7SwizzleILi3ELi4ELi3EEENS4_18smem_ptr_flag_bitsILi16EEENSU_INS5_IJNSA_ILi8EEESG_EEENS5_IJSG_SB_EEEEEEEvNS4_8identityES13_S1D_vS1E_EENS_8epilogue10collective6detail29Sm90TmaWarpSpecializedAdapterINS1H_15DefaultEpilogueISJ_SK_SK_NS1G_6thread17LinearCombinationISJ_Li1EffLNS1L_9ScaleType4KindE0ELNS_15FloatRoundStyleE2ESJ_EENS1_15EpilogueDefaultEEEEEvvEEEEvNT_6ParamsE --------------------------
	.section	.nv.info._ZN7cutlass13device_kernelINS_4gemm6kernel13GemmUniversalIN4cute5tupleIJiiiiEEENS1_10collective13CollectiveMmaINS1_34MainloopSm90TmaGmmaWarpSpecializedILi4ENS5_IJNS4_1CILi1EEESB_SB_EEENS1_35KernelTmaWarpSpecializedCooperativeEEENS5_IJNSA_ILi256EEENSA_ILi64EEENSA_ILi128EEEEEENS_10bfloat16_tENS5_IJlSB_lEEESJ_SK_NS4_8TiledMMAINS4_8MMA_AtomIJNS4_4SM904GMMA27MMA_64x64x16_F32BF16BF16_SSILNSO_5MajorE0ELSQ_0ELNSO_7ScaleInE1ELSR_1EEEEEENS4_6LayoutINS5_IJNSA_ILi2EEESB_SB_EEENS5_IJSB_NSA_ILi0EEESX_EEEEENS5_IJNS4_10UnderscoreES10_S10_EEEEENS4_13SM90_TMA_LOADENS4_14ComposedLayoutINS4_7SwizzleILi3ELi4ELi3EEENS4_18smem_ptr_flag_bitsILi16EEENSU_INS5_IJNSA_ILi8EEESG_EEENS5_IJSG_SB_EEEEEEEvNS4_8identityES13_S1D_vS1E_EENS_8epilogue10collective6detail29Sm90TmaWarpSpecializedAdapterINS1H_15DefaultEpilogueISJ_SK_SK_NS1G_6thread17LinearCombinationISJ_Li1EffLNS1L_9ScaleType4KindE0ELNS_15FloatRoundStyleE2ESJ_EENS1_15EpilogueDefaultEEEEEvvEEEEvNT_6ParamsE,"",@"SHT_CUDA_INFO"
	.sectionflags	@""
	.align	4


	//----- nvinfo : EIATTR_CUDA_API_VERSION
	.align		4
        /*0000*/ 	.byte	0x04, 0x37
        /*0002*/ 	.short	(.L_21 - .L_20)
.L_20:
        /*0004*/ 	.word	0x00000082


	//----- nvinfo : EIATTR_KPARAM_INFO
	.align		4
.L_21:
        /*0008*/ 	.byte	0x04, 0x17
        /*000a*/ 	.short	(.L_23 - .L_22)
.L_22:
        /*000c*/ 	.word	0x00000000
        /*0010*/ 	.short	0x0000
        /*0012*/ 	.short	0x0070
        /*0014*/ 	.byte	0x00, 0xf0, 0x01, 0x10


	//----- nvinfo : EIATTR_SPARSE_MMA_MASK
	.align		4
.L_23:
        /*0018*/ 	.byte	0x03, 0x50
        /*001a*/ 	.short	0x0000


	//----- nvinfo : EIATTR_MAXREG_COUNT
	.align		4
        /*001c*/ 	.byte	0x03, 0x1b
        /*001e*/ 	.short	0x00a8


	//----- nvinfo : EIATTR_NUM_BARRIERS
	.align		4
        /*0020*/ 	.byte	0x02, 0x4c
        /*0022*/ 	.byte	0x01
	.zero		1


	//----- nvinfo : EIATTR_EXTERNS
	.align		4
        /*0024*/ 	.byte	0x04, 0x0f
        /*0026*/ 	.short	(.L_25 - .L_24)


	//   ....[0]....
	.align		4
.L_24:
        /*0028*/ 	.word	index@(__assertfail)


	//----- nvinfo : EIATTR_MERCURY_ISA_VERSION
	.align		4
.L_25:
        /*002c*/ 	.byte	0x03, 0x5f
        /*002e*/ 	.short	0x0101


	//----- nvinfo : EIATTR_INT_WARP_WIDE_INSTR_OFFSETS
	.align		4
        /*0030*/ 	.byte	0x04, 0x31
        /*0032*/ 	.short	(.L_27 - .L_26)


	//   ....[0]....
.L_26:
        /*0034*/ 	.word	0x000003b0


	//   ....[1]....
        /*0038*/ 	.word	0x000003c0


	//   ....[2]....
        /*003c*/ 	.word	0x000004f0


	//----- nvinfo : EIATTR_COOP_GROUP_MASK_REGIDS
	.align		4
.L_27:
        /*0040*/ 	.byte	0x04, 0x29
        /*0042*/ 	.short	(.L_29 - .L_28)


	//   ....[0]....
.L_28:
        /*0044*/ 	.word	0xffffffff


	//   ....[1]....
        /*0048*/ 	.word	0xffffffff


	//   ....[2]....
        /*004c*/ 	.word	0xffffffff


	//   ....[3]....
        /*0050*/ 	.word	0xffffffff


	//   ....[4]....
        /*0054*/ 	.word	0xffffffff


	//----- nvinfo : EIATTR_COOP_GROUP_INSTR_OFFSETS
	.align		4
.L_29:
        /*0058*/ 	.byte	0x04, 0x28
        /*005a*/ 	.short	(.L_31 - .L_30)


	//   ....[0]....
.L_30:
        /*005c*/ 	.word	0x00000060


	//   ....[1]....
        /*0060*/ 	.word	0x00000070


	//   ....[2]....
        /*0064*/ 	.word	0x00000130


	//   ....[3]....
        /*0068*/ 	.word	0x000002c0


	//   ....[4]....
        /*006c*/ 	.word	0x00001200


	//----- nvinfo : EIATTR_REG_RECONFIG
	.align		4
.L_31:
        /*0070*/ 	.byte	0x01, 0x54
	.zero		2


	//----- nvinfo : EIATTR_SYSCALL_OFFSETS
	.align		4
        /*0074*/ 	.byte	0x04, 0x46
        /*0076*/ 	.short	(.L_33 - .L_32)


	//   ....[0]....
.L_32:
        /*0078*/ 	.word	0x000013f0


	//----- nvinfo : EIATTR_MBARRIER_INSTR_OFFSETS
	.align		4
.L_33:
        /*007c*/ 	.byte	0x04, 0x39
        /*007e*/ 	.short	(.L_35 - .L_34)


	//   ....[0]....
.L_34:
        /*0080*/ 	.word	0x00000230
        /*0084*/ 	.word	0x000000ff
        /*0088*/ 	.word	0x00000000
        /*008c*/ 	.short	0x0100
        /*008e*/ 	.byte	0x08
	.zero		1


	//   ....[1]....
        /*0090*/ 	.word	0x00000240
        /*0094*/ 	.word	0x000000ff
        /*0098*/ 	.word	0x00000020
        /*009c*/ 	.short	0x0100
        /*009e*/ 	.byte	0x08
	.zero		1


	//   ....[2]....
        /*00a0*/ 	.word	0x00000250
        /*00a4*/ 	.word	0x000000ff
        /*00a8*/ 	.word	0x00000008
        /*00ac*/ 	.short	0x0100
        /*00ae*/ 	.byte	0x08
	.zero		1


	//   ....[3]....
        /*00b0*/ 	.word	0x00000260
        /*00b4*/ 	.word	0x000000ff
        /*00b8*/ 	.word	0x00000028
        /*00bc*/ 	.short	0x0100
        /*00be*/ 	.byte	0x08
	.zero		1


	//   ....[4]....
        /*00c0*/ 	.word	0x00000270
        /*00c4*/ 	.word	0x000000ff
        /*00c8*/ 	.word	0x00000010
        /*00cc*/ 	.short	0x0100
        /*00ce*/ 	.byte	0x08
	.zero		1


	//   ....[5]....
        /*00d0*/ 	.word	0x00000280
        /*00d4*/ 	.word	0x000000ff
        /*00d8*/ 	.word	0x00000030
        /*00dc*/ 	.short	0x0100
        /*00de*/ 	.byte	0x08
	.zero		1


	//   ....[6]....
        /*00e0*/ 	.word	0x00000290
        /*00e4*/ 	.word	0x000000ff
        /*00e8*/ 	.word	0x00000018
        /*00ec*/ 	.short	0x0100
        /*00ee*/ 	.byte	0x08
	.zero		1


	//   ....[7]....
        /*00f0*/ 	.word	0x000002a0
        /*00f4*/ 	.word	0x000000ff
        /*00f8*/ 	.word	0x00000038
        /*00fc*/ 	.short	0x0100
        /*00fe*/ 	.byte	0x08
	.zero		1


	//   ....[8]....
        /*0100*/ 	.word	0x00000570
        /*0104*/ 	.word	0x000000ff
        /*0108*/ 	.word	0x00000050
        /*010c*/ 	.short	0x0100
        /*010e*/ 	.byte	0x08
	.zero		1


	//   ....[9]....
        /*0110*/ 	.word	0x000005d0
        /*0114*/ 	.word	0x000000ff
        /*0118*/ 	.word	0x00000058
        /*011c*/ 	.short	0x0100
        /*011e*/ 	.byte	0x08
	.zero		1


	//   ....[10]....
        /*0120*/ 	.word	0x00001470
        /*0124*/ 	.word	0x00000003
        /*0128*/ 	.word	0x00000000
        /*012c*/ 	.short	0x010a
        /*012e*/ 	.byte	0x3f
	.zero		1


	//   ....[11]....
        /*0130*/ 	.word	0x000014d0
        /*0134*/ 	.word	0x00000003
        /*0138*/ 	.word	0x00000000
        /*013c*/ 	.short	0x010a
        /*013e*/ 	.byte	0x3f
	.zero		1


	//   ....[12]....
        /*0140*/ 	.word	0x00001d00
        /*0144*/ 	.word	0x000000ff
        /*0148*/ 	.word	0x00000000
        /*014c*/ 	.short	0x010a
        /*014e*/ 	.byte	0x04
	.zero		1


	//   ....[13]....
        /*0150*/ 	.word	0x00001d40
        /*0154*/ 	.word	0x000000ff
        /*0158*/ 	.word	0x00000000
        /*015c*/ 	.short	0x010a
        /*015e*/ 	.byte	0x04
	.zero		1


	//   ....[14]....
        /*0160*/ 	.word	0x00002460
        /*0164*/ 	.word	0x000000ff
        /*0168*/ 	.word	0x00000000
        /*016c*/ 	.short	0x0101
        /*016e*/ 	.byte	0x0a
	.zero		1


	//   ....[15]....
        /*0170*/ 	.word	0x00002620
        /*0174*/ 	.word	0x000000ff
        /*0178*/ 	.word	0x00000000
        /*017c*/ 	.short	0x0101
        /*017e*/ 	.byte	0x04
	.zero		1


	//   ....[16]....
        /*0180*/ 	.word	0x00008360
        /*0184*/ 	.word	0x0000000e
        /*0188*/ 	.word	0x00000020
        /*018c*/ 	.short	0x010a
        /*018e*/ 	.byte	0x3f
	.zero		1


	//   ....[17]....
        /*0190*/ 	.word	0x000087e0
        /*0194*/ 	.word	0x00000005
        /*0198*/ 	.word	0x00000058
        /*019c*/ 	.short	0x0101
        /*019e*/ 	.byte	0x3f
	.zero		1


	//   ....[18]....
        /*01a0*/ 	.word	0x00008ef0
        /*01a4*/ 	.word	0x00000007
        /*01a8*/ 	.word	0x00000000
        /*01ac*/ 	.short	0x010a
        /*01ae*/ 	.byte	0x3f
	.zero		1


	//   ....[19]....
        /*01b0*/ 	.word	0x00008f70
        /*01b4*/ 	.word	0x00000008
        /*01b8*/ 	.word	0x00000000
        /*01bc*/ 	.short	0x010a
        /*01be*/ 	.byte	0x3f
	.zero		1


	//   ....[20]....
        /*01c0*/ 	.word	0x00009000
        /*01c4*/ 	.word	0x0000000b
        /*01c8*/ 	.word	0x00000000
        /*01cc*/ 	.short	0x010a
        /*01ce*/ 	.byte	0x3f
	.zero		1


	//   ....[21]....
        /*01d0*/ 	.word	0x00009090
        /*01d4*/ 	.word	0x00000003
        /*01d8*/ 	.word	0x00000000
        /*01dc*/ 	.short	0x010a
        /*01de*/ 	.byte	0x3f
	.zero		1


	//   ....[22]....
        /*01e0*/ 	.word	0x000090f0
        /*01e4*/ 	.word	0x00000003
        /*01e8*/ 	.word	0x00000000
        /*01ec*/ 	.short	0x010a
        /*01ee*/ 	.byte	0x3f
	.zero		1


	//   ....[23]....
        /*01f0*/ 	.word	0x00009150
        /*01f4*/ 	.word	0x00000004
        /*01f8*/ 	.word	0x00000000
        /*01fc*/ 	.short	0x010a
        /*01fe*/ 	.byte	0x3f
	.zero		1


	//   ....[24]....
        /*0200*/ 	.word	0x00009220
        /*0204*/ 	.word	0x0000000e
        /*0208*/ 	.word	0x00000020
        /*020c*/ 	.short	0x010a
        /*020e*/ 	.byte	0x3f
	.zero		1


	//   ....[25]....
        /*0210*/ 	.word	0x000092f0
        /*0214*/ 	.word	0x00000007
        /*0218*/ 	.word	0x00000000
        /*021c*/ 	.short	0x010a
        /*021e*/ 	.byte	0x3f
	.zero		1


	//   ....[26]....
        /*0220*/ 	.word	0x00009340
        /*0224*/ 	.word	0x00000008
        /*0228*/ 	.word	0x00000000
        /*022c*/ 	.short	0x010a
        /*022e*/ 	.byte	0x3f
	.zero		1


	//   ....[27]....
        /*0230*/ 	.word	0x00009390
        /*0234*/ 	.word	0x0000000b
        /*0238*/ 	.word	0x00000000
        /*023c*/ 	.short	0x010a
        /*023e*/ 	.byte	0x3f
	.zero		1


	//----- nvinfo : EIATTR_NUM_MBARRIERS
	.align		4
.L_35:
        /*0240*/ 	.byte	0x03, 0x38
        /*0242*/ 	.short	0x000a


	//----- nvinfo : EIATTR_EXIT_INSTR_OFFSETS
	.align		4
        /*0244*/ 	.byte	0x04, 0x1c
        /*0246*/ 	.short	(.L_37 - .L_36)


	//   ....[0]....
.L_36:
        /*0248*/ 	.word	0x00000670


	//   ....[1]....
        /*024c*/ 	.word	0x00000f40


	//   ....[2]....
        /*0250*/ 	.word	0x00007a40


	//   ....[3]....
        /*0254*/ 	.word	0x00008070


	//   ....[4]....
        /*0258*/ 	.word	0x000090e0


	//----- nvinfo : EIATTR_MAX_THREADS
	.align		4
.L_37:
        /*025c*/ 	.byte	0x04, 0x05
        /*025e*/ 	.short	(.L_39 - .L_38)
.L_38:
        /*0260*/ 	.word	0x00000180
        /*0264*/ 	.word	0x00000001
        /*0268*/ 	.word	0x00000001


	//----- nvinfo : EIATTR_CRS_STACK_SIZE
	.align		4
.L_39:
        /*026c*/ 	.byte	0x04, 0x1e
        /*026e*/ 	.short	(.L_41 - .L_40)
.L_40:
        /*0270*/ 	.word	0x00000000


	//----- nvinfo : EIATTR_CBANK_PARAM_SIZE
	.align		4
.L_41:
        /*0274*/ 	.byte	0x03, 0x19
        /*0276*/ 	.short	0x0470


	//----- nvinfo : EIATTR_PARAM_CBANK
	.align		4
        /*0278*/ 	.byte	0x04, 0x0a
        /*027a*/ 	.short	(.L_43 - .L_42)
	.align		4
.L_42:
        /*027c*/ 	.word	index@(.nv.constant0._ZN7cutlass13device_kernelINS_4gemm6kernel13GemmUniversalIN4cute5tupleIJiiiiEEENS1_10collective13CollectiveMmaINS1_34MainloopSm90TmaGmmaWarpSpecializedILi4ENS5_IJNS4_1CILi1EEESB_SB_EEENS1_35KernelTmaWarpSpecializedCooperativeEEENS5_IJNSA_ILi256EEENSA_ILi64EEENSA_ILi128EEEEEENS_10bfloat16_tENS5_IJlSB_lEEESJ_SK_NS4_8TiledMMAINS4_8MMA_AtomIJNS4_4SM904GMMA27MMA_64x64x16_F32BF16BF16_SSILNSO_5MajorE0ELSQ_0ELNSO_7ScaleInE1ELSR_1EEEEEENS4_6LayoutINS5_IJNSA_ILi2EEESB_SB_EEENS5_IJSB_NSA_ILi0EEESX_EEEEENS5_IJNS4_10UnderscoreES10_S10_EEEEENS4_13SM90_TMA_LOADENS4_14ComposedLayoutINS4_7SwizzleILi3ELi4ELi3EEENS4_18smem_ptr_flag_bitsILi16EEENSU_INS5_IJNSA_ILi8EEESG_EEENS5_IJSG_SB_EEEEEEEvNS4_8identityES13_S1D_vS1E_EENS_8epilogue10collective6detail29Sm90TmaWarpSpecializedAdapterINS1H_15DefaultEpilogueISJ_SK_SK_NS1G_6thread17LinearCombinationISJ_Li1EffLNS1L_9ScaleType4KindE0ELNS_15FloatRoundStyleE2ESJ_EENS1_15EpilogueDefaultEEEEEvvEEEEvNT_6ParamsE)
        /*0280*/ 	.short	0x0210
        /*0282*/ 	.short	0x0470


	//----- nvinfo : EIATTR_SW_WAR
	.align		4
.L_43:
        /*0284*/ 	.byte	0x04, 0x36
        /*0286*/ 	.short	(.L_45 - .L_44)
.L_44:
        /*0288*/ 	.word	0x00000008
.L_45:


//--------------------- .nv.callgraph             --------------------------
	.section	.nv.callgraph,"",@"SHT_CUDA_CALLGRAPH"
	.align	4
	.sectionentsize	8
	.align		4
        /*0000*/ 	.word	0x00000000
	.align		4
        /*0004*/ 	.word	0xffffffff
	.align		4
        /*0008*/ 	.word	index@(_ZN7cutlass13device_kernelINS_4gemm6kernel13GemmUniversalIN4cute5tupleIJiiiiEEENS1_10collective13CollectiveMmaINS1_34MainloopSm90TmaGmmaWarpSpecializedILi4ENS5_IJNS4_1CILi1EEESB_SB_EEENS1_35KernelTmaWarpSpecializedCooperativeEEENS5_IJNSA_ILi256EEENSA_ILi64EEENSA_ILi128EEEEEENS_10bfloat16_tENS5_IJlSB_lEEESJ_SK_NS4_8TiledMMAINS4_8MMA_AtomIJNS4_4SM904GMMA27MMA_64x64x16_F32BF16BF16_SSILNSO_5MajorE0ELSQ_0ELNSO_7ScaleInE1ELSR_1EEEEEENS4_6LayoutINS5_IJNSA_ILi2EEESB_SB_EEENS5_IJSB_NSA_ILi0EEESX_EEEEENS5_IJNS4_10UnderscoreES10_S10_EEEEENS4_13SM90_TMA_LOADENS4_14ComposedLayoutINS4_7SwizzleILi3ELi4ELi3EEENS4_18smem_ptr_flag_bitsILi16EEENSU_INS5_IJNSA_ILi8EEESG_EEENS5_IJSG_SB_EEEEEEEvNS4_8identityES13_S1D_vS1E_EENS_8epilogue10collective6detail29Sm90TmaWarpSpecializedAdapterINS1H_15DefaultEpilogueISJ_SK_SK_NS1G_6thread17LinearCombinationISJ_Li1EffLNS1L_9ScaleType4KindE0ELNS_15FloatRoundStyleE2ESJ_EENS1_15EpilogueDefaultEEEEEvvEEEEvNT_6ParamsE)
	.align		4
        /*000c*/ 	.word	index@(__assertfail)
	.align		4
        /*0010*/ 	.word	0x00000000
	.align		4
        /*0014*/ 	.word	0xfffffffe
	.align		4
        /*0018*/ 	.word	0x00000000
	.align		4
        /*001c*/ 	.word	0xfffffffd
	.align		4
        /*0020*/ 	.word	0x00000000
	.align		4
        /*0024*/ 	.word	0xfffffffc


//--------------------- .nv.constant4             --------------------------
	.section	.nv.constant4,"a",@progbits
	.align	8
	.align		8
.nv.constant4:
        /*0000*/ 	.dword	__assertfail
	.align		8
        /*0008*/ 	.dword	__unnamed_1
	.align		8
        /*0010*/ 	.dword	_ZN39_INTERNAL_2f33f5ba_4_k_cu_639f3dff_31164cuda3std3__45__cpo5beginE
	.align		8
        /*0018*/ 	.dword	_ZN39_INTERNAL_2f33f5ba_4_k_cu_639f3dff_31164cuda3std3__45__cpo3endE
	.align		8
        /*0020*/ 	.dword	_ZN39_INTERNAL_2f33f5ba_4_k_cu_639f3dff_31164cuda3std3__45__cpo6cbeginE
	.align		8
        /*0028*/ 	.dword	_ZN39_INTERNAL_2f33f5ba_4_k_cu_639f3dff_31164cuda3std3__45__cpo4cendE
	.align		8
        /*0030*/ 	.dword	_ZN39_INTERNAL_2f33f5ba_4_k_cu_639f3dff_31164cuda3std3__441_GLOBAL__N__2f33f5ba_4_k_cu_639f3dff_31166ignoreE
	.align		8
        /*0038*/ 	.dword	_ZN39_INTERNAL_2f33f5ba_4_k_cu_639f3dff_31164cuda3std3__419piecewise_constructE
	.align		8
        /*0040*/ 	.dword	_ZN39_INTERNAL_2f33f5ba_4_k_cu_639f3dff_31164cuda3std3__48in_placeE
	.align		8
        /*0048*/ 	.dword	_ZN39_INTERNAL_2f33f5ba_4_k_cu_639f3dff_31164cuda3std6ranges3__45__cpo4swapE
	.align		8
        /*0050*/ 	.dword	_ZN39_INTERNAL_2f33f5ba_4_k_cu_639f3dff_31164cuda3std6ranges3__45__cpo9iter_moveE
	.align		8
        /*0058*/ 	.dword	_ZN39_INTERNAL_2f33f5ba_4_k_cu_639f3dff_31164cute7productE
	.align		8
        /*0060*/ 	.dword	_ZN39_INTERNAL_2f33f5ba_4_k_cu_639f3dff_31164cute1_E
	.align		8
        /*0068*/ 	.dword	$str$22
	.align		8
        /*0070*/ 	.dword	$str$23


//--------------------- .text._ZN7cutlass13device_kernelINS_4gemm6kernel13GemmUniversalIN4cute5tupleIJiiiiEEENS1_10collective13CollectiveMmaINS1_34MainloopSm90TmaGmmaWarpSpecializedILi4ENS5_IJNS4_1CILi1EEESB_SB_EEENS1_35KernelTmaWarpSpecializedCooperativeEEENS5_IJNSA_ILi256EEENSA_ILi64EEENSA_ILi128EEEEEENS_10bfloat16_tENS5_IJlSB_lEEESJ_SK_NS4_8TiledMMAINS4_8MMA_AtomIJNS4_4SM904GMMA27MMA_64x64x16_F32BF16BF16_SSILNSO_5MajorE0ELSQ_0ELNSO_7ScaleInE1ELSR_1EEEEEENS4_6LayoutINS5_IJNSA_ILi2EEESB_SB_EEENS5_IJSB_NSA_ILi0EEESX_EEEEENS5_IJNS4_10UnderscoreES10_S10_EEEEENS4_13SM90_TMA_LOADENS4_14ComposedLayoutINS4_7SwizzleILi3ELi4ELi3EEENS4_18smem_ptr_flag_bitsILi16EEENSU_INS5_IJNSA_ILi8EEESG_EEENS5_IJSG_SB_EEEEEEEvNS4_8identityES13_S1D_vS1E_EENS_8epilogue10collective6detail29Sm90TmaWarpSpecializedAdapterINS1H_15DefaultEpilogueISJ_SK_SK_NS1G_6thread17LinearCombinationISJ_Li1EffLNS1L_9ScaleType4KindE0ELNS_15FloatRoundStyleE2ESJ_EENS1_15EpilogueDefaultEEEEEvvEEEEvNT_6ParamsE --------------------------
	.section	.text._ZN7cutlass13device_kernelINS_4gemm6kernel13GemmUniversalIN4cute5tupleIJiiiiEEENS1_10collective13CollectiveMmaINS1_34MainloopSm90TmaGmmaWarpSpecializedILi4ENS5_IJNS4_1CILi1EEESB_SB_EEENS1_35KernelTmaWarpSpecializedCooperativeEEENS5_IJNSA_ILi256EEENSA_ILi64EEENSA_ILi128EEEEEENS_10bfloat16_tENS5_IJlSB_lEEESJ_SK_NS4_8TiledMMAINS4_8MMA_AtomIJNS4_4SM904GMMA27MMA_64x64x16_F32BF16BF16_SSILNSO_5MajorE0ELSQ_0ELNSO_7ScaleInE1ELSR_1EEEEEENS4_6LayoutINS5_IJNSA_ILi2EEESB_SB_EEENS5_IJSB_NSA_ILi0EEESX_EEEEENS5_IJNS4_10UnderscoreES10_S10_EEEEENS4_13SM90_TMA_LOADENS4_14ComposedLayoutINS4_7SwizzleILi3ELi4ELi3EEENS4_18smem_ptr_flag_bitsILi16EEENSU_INS5_IJNSA_ILi8EEESG_EEENS5_IJSG_SB_EEEEEEEvNS4_8identityES13_S1D_vS1E_EENS_8epilogue10collective6detail29Sm90TmaWarpSpecializedAdapterINS1H_15DefaultEpilogueISJ_SK_SK_NS1G_6thread17LinearCombinationISJ_Li1EffLNS1L_9ScaleType4KindE0ELNS_15FloatRoundStyleE2ESJ_EENS1_15EpilogueDefaultEEEEEvvEEEEvNT_6ParamsE,"ax",@progbits
	.align	128
.text._ZN7cutlass13device_kernelINS_4gemm6kernel13GemmUniversalIN4cute5tupleIJiiiiEEENS1_10collective13CollectiveMmaINS1_34MainloopSm90TmaGmmaWarpSpecializedILi4ENS5_IJNS4_1CILi1EEESB_SB_EEENS1_35KernelTmaWarpSpecializedCooperativeEEENS5_IJNSA_ILi256EEENSA_ILi64EEENSA_ILi128EEEEEENS_10bfloat16_tENS5_IJlSB_lEEESJ_SK_NS4_8TiledMMAINS4_8MMA_AtomIJNS4_4SM904GMMA27MMA_64x64x16_F32BF16BF16_SSILNSO_5MajorE0ELSQ_0ELNSO_7ScaleInE1ELSR_1EEEEEENS4_6LayoutINS5_IJNSA_ILi2EEESB_SB_EEENS5_IJSB_NSA_ILi0EEESX_EEEEENS5_IJNS4_10UnderscoreES10_S10_EEEEENS4_13SM90_TMA_LOADENS4_14ComposedLayoutINS4_7SwizzleILi3ELi4ELi3EEENS4_18smem_ptr_flag_bitsILi16EEENSU_INS5_IJNSA_ILi8EEESG_EEENS5_IJSG_SB_EEEEEEEvNS4_8identityES13_S1D_vS1E_EENS_8epilogue10collective6detail29Sm90TmaWarpSpecializedAdapterINS1H_15DefaultEpilogueISJ_SK_SK_NS1G_6thread17LinearCombinationISJ_Li1EffLNS1L_9ScaleType4KindE0ELNS_15FloatRoundStyleE2ESJ_EENS1_15EpilogueDefaultEEEEEvvEEEEvNT_6ParamsE:
        .type           _ZN7cutlass13device_kernelINS_4gemm6kernel13GemmUniversalIN4cute5tupleIJiiiiEEENS1_10collective13CollectiveMmaINS1_34MainloopSm90TmaGmmaWarpSpecializedILi4ENS5_IJNS4_1CILi1EEESB_SB_EEENS1_35KernelTmaWarpSpecializedCooperativeEEENS5_IJNSA_ILi256EEENSA_ILi64EEENSA_ILi128EEEEEENS_10bfloat16_tENS5_IJlSB_lEEESJ_SK_NS4_8TiledMMAINS4_8MMA_AtomIJNS4_4SM904GMMA27MMA_64x64x16_F32BF16BF16_SSILNSO_5MajorE0ELSQ_0ELNSO_7ScaleInE1ELSR_1EEEEEENS4_6LayoutINS5_IJNSA_ILi2EEESB_SB_EEENS5_IJSB_NSA_ILi0EEESX_EEEEENS5_IJNS4_10UnderscoreES10_S10_EEEEENS4_13SM90_TMA_LOADENS4_14ComposedLayoutINS4_7SwizzleILi3ELi4ELi3EEENS4_18smem_ptr_flag_bitsILi16EEENSU_INS5_IJNSA_ILi8EEESG_EEENS5_IJSG_SB_EEEEEEEvNS4_8identityES13_S1D_vS1E_EENS_8epilogue10collective6detail29Sm90TmaWarpSpecializedAdapterINS1H_15DefaultEpilogueISJ_SK_SK_NS1G_6thread17LinearCombinationISJ_Li1EffLNS1L_9ScaleType4KindE0ELNS_15FloatRoundStyleE2ESJ_EENS1_15EpilogueDefaultEEEEEvvEEEEvNT_6ParamsE,@function
        .size           _ZN7cutlass13device_kernelINS_4gemm6kernel13GemmUniversalIN4cute5tupleIJiiiiEEENS1_10collective13CollectiveMmaINS1_34MainloopSm90TmaGmmaWarpSpecializedILi4ENS5_IJNS4_1CILi1EEESB_SB_EEENS1_35KernelTmaWarpSpecializedCooperativeEEENS5_IJNSA_ILi256EEENSA_ILi64EEENSA_ILi128EEEEEENS_10bfloat16_tENS5_IJlSB_lEEESJ_SK_NS4_8TiledMMAINS4_8MMA_AtomIJNS4_4SM904GMMA27MMA_64x64x16_F32BF16BF16_SSILNSO_5MajorE0ELSQ_0ELNSO_7ScaleInE1ELSR_1EEEEEENS4_6LayoutINS5_IJNSA_ILi2EEESB_SB_EEENS5_IJSB_NSA_ILi0EEESX_EEEEENS5_IJNS4_10UnderscoreES10_S10_EEEEENS4_13SM90_TMA_LOADENS4_14ComposedLayoutINS4_7SwizzleILi3ELi4ELi3EEENS4_18smem_ptr_flag_bitsILi16EEENSU_INS5_IJNSA_ILi8EEESG_EEENS5_IJSG_SB_EEEEEEEvNS4_8identityES13_S1D_vS1E_EENS_8epilogue10collective6detail29Sm90TmaWarpSpecializedAdapterINS1H_15DefaultEpilogueISJ_SK_SK_NS1G_6thread17LinearCombinationISJ_Li1EffLNS1L_9ScaleType4KindE0ELNS_15FloatRoundStyleE2ESJ_EENS1_15EpilogueDefaultEEEEEvvEEEEvNT_6ParamsE,(.L_x_192 - _ZN7cutlass13device_kernelINS_4gemm6kernel13GemmUniversalIN4cute5tupleIJiiiiEEENS1_10collective13CollectiveMmaINS1_34MainloopSm90TmaGmmaWarpSpecializedILi4ENS5_IJNS4_1CILi1EEESB_SB_EEENS1_35KernelTmaWarpSpecializedCooperativeEEENS5_IJNSA_ILi256EEENSA_ILi64EEENSA_ILi128EEEEEENS_10bfloat16_tENS5_IJlSB_lEEESJ_SK_NS4_8TiledMMAINS4_8MMA_AtomIJNS4_4SM904GMMA27MMA_64x64x16_F32BF16BF16_SSILNSO_5MajorE0ELSQ_0ELNSO_7ScaleInE1ELSR_1EEEEEENS4_6LayoutINS5_IJNSA_ILi2EEESB_SB_EEENS5_IJSB_NSA_ILi0EEESX_EEEEENS5_IJNS4_10UnderscoreES10_S10_EEEEENS4_13SM90_TMA_LOADENS4_14ComposedLayoutINS4_7SwizzleILi3ELi4ELi3EEENS4_18smem_ptr_flag_bitsILi16EEENSU_INS5_IJNSA_ILi8EEESG_EEENS5_IJSG_SB_EEEEEEEvNS4_8identityES13_S1D_vS1E_EENS_8epilogue10collective6detail29Sm90TmaWarpSpecializedAdapterINS1H_15DefaultEpilogueISJ_SK_SK_NS1G_6thread17LinearCombinationISJ_Li1EffLNS1L_9ScaleType4KindE0ELNS_15FloatRoundStyleE2ESJ_EENS1_15EpilogueDefaultEEEEEvvEEEEvNT_6ParamsE)
        .other          _ZN7cutlass13device_kernelINS_4gemm6kernel13GemmUniversalIN4cute5tupleIJiiiiEEENS1_10collective13CollectiveMmaINS1_34MainloopSm90TmaGmmaWarpSpecializedILi4ENS5_IJNS4_1CILi1EEESB_SB_EEENS1_35KernelTmaWarpSpecializedCooperativeEEENS5_IJNSA_ILi256EEENSA_ILi64EEENSA_ILi128EEEEEENS_10bfloat16_tENS5_IJlSB_lEEESJ_SK_NS4_8TiledMMAINS4_8MMA_AtomIJNS4_4SM904GMMA27MMA_64x64x16_F32BF16BF16_SSILNSO_5MajorE0ELSQ_0ELNSO_7ScaleInE1ELSR_1EEEEEENS4_6LayoutINS5_IJNSA_ILi2EEESB_SB_EEENS5_IJSB_NSA_ILi0EEESX_EEEEENS5_IJNS4_10UnderscoreES10_S10_EEEEENS4_13SM90_TMA_LOADENS4_14ComposedLayoutINS4_7SwizzleILi3ELi4ELi3EEENS4_18smem_ptr_flag_bitsILi16EEENSU_INS5_IJNSA_ILi8EEESG_EEENS5_IJSG_SB_EEEEEEEvNS4_8identityES13_S1D_vS1E_EENS_8epilogue10collective6detail29Sm90TmaWarpSpecializedAdapterINS1H_15DefaultEpilogueISJ_SK_SK_NS1G_6thread17LinearCombinationISJ_Li1EffLNS1L_9ScaleType4KindE0ELNS_15FloatRoundStyleE2ESJ_EENS1_15EpilogueDefaultEEEEEvvEEEEvNT_6ParamsE,@"STO_CUDA_ENTRY STV_DEFAULT"
_ZN7cutlass13device_kernelINS_4gemm6kernel13GemmUniversalIN4cute5tupleIJiiiiEEENS1_10collective13CollectiveMmaINS1_34MainloopSm90TmaGmmaWarpSpecializedILi4ENS5_IJNS4_1CILi1EEESB_SB_EEENS1_35KernelTmaWarpSpecializedCooperativeEEENS5_IJNSA_ILi256EEENSA_ILi64EEENSA_ILi128EEEEEENS_10bfloat16_tENS5_IJlSB_lEEESJ_SK_NS4_8TiledMMAINS4_8MMA_AtomIJNS4_4SM904GMMA27MMA_64x64x16_F32BF16BF16_SSILNSO_5MajorE0ELSQ_0ELNSO_7ScaleInE1ELSR_1EEEEEENS4_6LayoutINS5_IJNSA_ILi2EEESB_SB_EEENS5_IJSB_NSA_ILi0EEESX_EEEEENS5_IJNS4_10UnderscoreES10_S10_EEEEENS4_13SM90_TMA_LOADENS4_14ComposedLayoutINS4_7SwizzleILi3ELi4ELi3EEENS4_18smem_ptr_flag_bitsILi16EEENSU_INS5_IJNSA_ILi8EEESG_EEENS5_IJSG_SB_EEEEEEEvNS4_8identityES13_S1D_vS1E_EENS_8epilogue10collective6detail29Sm90TmaWarpSpecializedAdapterINS1H_15DefaultEpilogueISJ_SK_SK_NS1G_6thread17LinearCombinationISJ_Li1EffLNS1L_9ScaleType4KindE0ELNS_15FloatRoundStyleE2ESJ_EENS1_15EpilogueDefaultEEEEEvvEEEEvNT_6ParamsE:
[----:B------:R-:W0:Y:S01]  /*0000*/  LDC R1, c[0x0][0x28] ;  /* 0x00000a00ff017b82 */ /* 0x000e220000000800 */
[----:B------:R-:W1:Y:S01]  /*0010*/  S2R R4, SR_TID.X ;  /* 0x0000000000047919 */ /* 0x000e620000002100 */
[----:B------:R-:W-:Y:S01]  /*0020*/  ELECT P0, URZ, PT ;  /* 0x00000000003f782f */ /* 0x000fe20003800000 */
[----:B------:R-:W-:Y:S01]  /*0030*/  BSSY B0, `(.L_x_0) ;  /* 0x000000f000007945 */ /* 0x000fe20003800000 */
[--C-:B-1----:R-:W-:Y:S02]  /*0040*/  SHF.R.U32.HI R0, RZ, 0x5, R4.reuse ;  /* 0x00000005ff007819 */ /* 0x102fe40000011604 */
[----:B------:R-:W-:-:S03]  /*0050*/  SHF.R.U32.HI R14, RZ, 0x7, R4 ;  /* 0x00000007ff0e7819 */ /* 0x000fc60000011604 */
[----:B------:R-:W1:Y:S04]  /*0060*/  SHFL.IDX PT, R5, R0, RZ, 0x1f ;  /* 0x00001fff00057589 */ /* 0x000e6800000e0000 */
[----:B------:R2:W3:Y:S01]  /*0070*/  SHFL.IDX PT, R10, R14, RZ, 0x1f ;  /* 0x00001fff0e0a7589 */ /* 0x0004e200000e0000 */
[----:B-1----:R-:W-:-:S13]  /*0080*/  ISETP.NE.OR P0, PT, R5, RZ, !P0 ;  /* 0x000000ff0500720c */ /* 0x002fda0004705670 */
[----:B0-23--:R-:W-:Y:S05]  /*0090*/  @P0 BRA `(.L_x_1) ;  /* 0x0000000000200947 */ /* 0x00dfea0003800000 */
[----:B------:R-:W-:Y:S02]  /*00a0*/  ULDC.64 UR4, c[0x0][0x198] ;  /* 0x0000660000047ab9 */ /* 0x000fe40000000a00 */
[----:B------:R-:W-:Y:S02]  /*00b0*/  UIADD3 UR6, UP0, UR4, 0xf0, URZ ;  /* 0x000000f004067890 */ /* 0x000fe4000ff1e03f */
[----:B------:R-:W-:Y:S02]  /*00c0*/  UIADD3 UR4, UP1, UR4, 0x1f0, URZ ;  /* 0x000001f004047890 */ /* 0x000fe4000ff3e03f */
[----:B------:R-:W-:Y:S02]  /*00d0*/  UIADD3.X UR7, URZ, UR5, URZ, UP0, !UPT ;  /* 0x000000053f077290 */ /* 0x000fe400087fe43f */
[----:B------:R-:W-:-:S07]  /*00e0*/  UIADD3.X UR5, URZ, UR5, URZ, UP1, !UPT ;  /* 0x000000053f057290 */ /* 0x000fce0008ffe43f */
[----:B------:R0:W-:Y:S02]  /*00f0*/  UTMACCTL.PF [UR6] ;  /* 0x00000000060079b9 */ /* 0x0001e40008040000 */
[----:B------:R0:W-:Y:S02]  /*0100*/  UTMACCTL.PF [UR4] ;  /* 0x00000000040079b9 */ /* 0x0001e40008040000 */
[----:B0-----:R-:W-:Y:S01]  /*0110*/  NOP ;  /* 0x0000000000007918 */ /* 0x001fe20000000000 */
.L_x_1:
[----:B------:R-:W-:Y:S05]  /*0120*/  BSYNC B0 ;  /* 0x0000000000007941 */ /* 0x000fea0003800000 */
.L_x_0:
[----:B------:R-:W0:Y:S02]  /*0130*/  SHFL.IDX PT, R2, R0, RZ, 0x1f ;  /* 0x00001fff00027589 */ /* 0x000e2400000e0000 */
[----:B0-----:R-:W-:-:S13]  /*0140*/  ISETP.NE.AND P0, PT, R2, RZ, PT ;  /* 0x000000ff0200720c */ /* 0x001fda0003f05270 */
[----:B------:R-:W-:Y:S05]  /*0150*/  @P0 BRA `(.L_x_2) ;  /* 0x0000000000580947 */ /* 0x000fea0003800000 */
[----:B------:R-:W0:Y:S01]  /*0160*/  S2UR UR8, SR_CgaCtaId ;  /* 0x00000000000879c3 */ /* 0x000e220000008800 */
[----:B------:R-:W-:Y:S01]  /*0170*/  UMOV UR4, 0x400 ;  /* 0x0000040000047882 */ /* 0x000fe20000000000 */
[----:B------:R-:W-:Y:S01]  /*0180*/  UMOV UR5, 0x1 ;  /* 0x0000000100057882 */ /* 0x000fe20000000000 */
[----:B------:R-:W-:Y:S01]  /*0190*/  UMOV UR6, 0x100 ;  /* 0x0000010000067882 */ /* 0x000fe20000000000 */
[----:B------:R-:W-:Y:S01]  /*01a0*/  ELECT P0, URZ, PT ;  /* 0x00000000003f782f */ /* 0x000fe20003800000 */
[----:B------:R-:W-:-:S04]  /*01b0*/  UIADD3 UR6, -UR6, 0x100000, URZ ;  /* 0x0010000006067890 */ /* 0x000fc8000fffe13f */
[----:B------:R-:W-:Y:S02]  /*01c0*/  USHF.L.U32 UR7, UR6, 0xb, URZ ;  /* 0x0000000b06077899 */ /* 0x000fe4000800063f */
[----:B------:R-:W-:Y:S02]  /*01d0*/  USHF.L.U32 UR6, UR6, 0x1, URZ ;  /* 0x0000000106067899 */ /* 0x000fe4000800063f */
[----:B0-----:R-:W-:Y:S02]  /*01e0*/  ULEA UR8, UR8, UR4, 0x18 ;  /* 0x0000000408087291 */ /* 0x001fe4000f8ec03f */
[----:B------:R-:W-:-:S04]  /*01f0*/  UIADD3 UR4, -UR5, 0x100000, URZ ;  /* 0x0010000005047890 */ /* 0x000fc8000fffe13f */
[----:B------:R-:W-:Y:S02]  /*0200*/  USHF.L.U32 UR5, UR4, 0xb, URZ ;  /* 0x0000000b04057899 */ /* 0x000fe4000800063f */
[----:B------:R-:W-:Y:S01]  /*0210*/  USHF.L.U32 UR4, UR4, 0x1, URZ ;  /* 0x0000000104047899 */ /* 0x000fe2000800063f */
[----:B------:R-:W0:Y:S11]  /*0220*/  FENCE.VIEW.ASYNC.S ;  /* 0x00000000000073c6 */ /* 0x000e360000000000 */
[----:B0-----:R0:W1:Y:S01]  /*0230*/  SYNCS.EXCH.64 URZ, [UR8], UR4 ;  /* 0x00000004083f75b2 */ /* 0x0010620008000100 */
[----:B------:R0:W2:Y:S01]  /*0240*/  SYNCS.EXCH.64 URZ, [UR8+0x20], UR6 ;  /* 0x00002006083f75b2 */ /* 0x0000a20008000100 */
[----:B------:R0:W3:Y:S01]  /*0250*/  SYNCS.EXCH.64 URZ, [UR8+0x8], UR4 ;  /* 0x00000804083f75b2 */ /* 0x0000e20008000100 */
[----:B------:R0:W4:Y:S01]  /*0260*/  SYNCS.EXCH.64 URZ, [UR8+0x28], UR6 ;  /* 0x00002806083f75b2 */ /* 0x0001220008000100 */
[----:B------:R0:W0:Y:S01]  /*0270*/  SYNCS.EXCH.64 URZ, [UR8+0x10], UR4 ;  /* 0x00001004083f75b2 */ /* 0x0000220008000100 */
[----:B------:R0:W0:Y:S01]  /*0280*/  SYNCS.EXCH.64 URZ, [UR8+0x30], UR6 ;  /* 0x00003006083f75b2 */ /* 0x0000220008000100 */
[----:B------:R0:W0:Y:S01]  /*0290*/  SYNCS.EXCH.64 URZ, [UR8+0x18], UR4 ;  /* 0x00001804083f75b2 */ /* 0x0000220008000100 */
[----:B------:R0:W0:Y:S01]  /*02a0*/  SYNCS.EXCH.64 URZ, [UR8+0x38], UR6 ;  /* 0x00003806083f75b2 */ /* 0x0000220008000100 */
[----:B------:R-:W-:Y:S01]  /*02b0*/  NOP ;  /* 0x0000000000007918 */ /* 0x000fe20000000000 */
.L_x_2:
[----:B------:R-:W5:Y:S01]  /*02c0*/  SHFL.IDX PT, R0, R0, RZ, 0x1f ;  /* 0x00001fff00007589 */ /* 0x000f6200000e0000 */
[----:B------:R-:W-:Y:S01]  /*02d0*/  ELECT P0, URZ, PT ;  /* 0x00000000003f782f */ /* 0x000fe20003800000 */
[----:B------:R-:W1:Y:S01]  /*02e0*/  LDC R2, c[0x0][0x65c] ;  /* 0x00019700ff027b82 */ /* 0x000e620000000800 */
[----:B0-----:R-:W-:Y:S01]  /*02f0*/  UMOV UR4, 0x20 ;  /* 0x0000002000047882 */ /* 0x001fe20000000000 */
[----:B------:R-:W0:Y:S01]  /*0300*/  S2R R3, SR_CTAID.Y ;  /* 0x0000000000037919 */ /* 0x000e220000002600 */
[----:B------:R-:W-:Y:S01]  /*0310*/  NOP ;  /* 0x0000000000007918 */ /* 0x000fe20000000000 */
[----:B------:R-:W-:Y:S01]  /*0320*/  ISETP.NE.AND P2, PT, R10, RZ, PT ;  /* 0x000000ff0a00720c */ /* 0x000fe20003f45270 */
[----:B------:R-:W-:Y:S01]  /*0330*/  NOP ;  /* 0x0000000000007918 */ /* 0x000fe20000000000 */
[----:B------:R-:W2:Y:S01]  /*0340*/  S2R R6, SR_CTAID.X ;  /* 0x0000000000067919 */ /* 0x000ea20000002500 */
[----:B------:R-:W-:Y:S02]  /*0350*/  LOP3.LUT R7, R7, 0xfffff7ff, RZ, 0xc0, !PT ;  /* 0xfffff7ff07077812 */ /* 0x000fe400078ec0ff */
[----:B-----5:R-:W-:-:S02]  /*0360*/  ISETP.NE.OR P0, PT, R0, RZ, !P0 ;  /* 0x000000ff0000720c */ /* 0x020fc40004705670 */
[----:B-1----:R-:W-:Y:S02]  /*0370*/  ISETP.NE.AND P3, PT, R2, 0x1, PT ;  /* 0x000000010200780c */ /* 0x002fe40003f65270 */
[----:B------:R-:W-:-:S04]  /*0380*/  SHF.R.S32.HI R0, RZ, 0x1f, R5 ;  /* 0x0000001fff007819 */ /* 0x000fc80000011405 */
[----:B------:R-:W-:-:S04]  /*0390*/  LEA.HI R0, R0, R5, RZ, 0x2 ;  /* 0x0000000500007211 */ /* 0x000fc800078f10ff */
[----:B------:R-:W-:Y:S01]  /*03a0*/  LOP3.LUT R0, R0, 0xfffffffc, RZ, 0xc0, !PT ;  /* 0xfffffffc00007812 */ /* 0x000fe200078ec0ff */
[----:B------:R-:W-:Y:S01]  /*03b0*/  VOTEU.ALL UP0, P0 ;  /* 0x00000000003f7886 */ /* 0x000fe20000000000 */
[----:B------:R-:W-:Y:S01]  /*03c0*/  VOTEU.ALL UP1, P0 ;  /* 0x00000000003f7886 */ /* 0x000fe20000020000 */
[----:B------:R-:W2:Y:S01]  /*03d0*/  @P3 LDC R17, c[0x0][0x10] ;  /* 0x00000400ff113b82 */ /* 0x000ea20000000800 */
[----:B------:R-:W-:Y:S01]  /*03e0*/  @P3 LOP3.LUT R7, R7, 0x800, RZ, 0xfc, !PT ;  /* 0x0000080007073812 */ /* 0x000fe200078efcff */
[----:B------:R-:W-:Y:S01]  /*03f0*/  IMAD.IADD R0, R5, 0x1, -R0 ;  /* 0x0000000105007824 */ /* 0x000fe200078e0a00 */
[----:B------:R-:W-:Y:S01]  /*0400*/  @!UP0 UMOV UR6, 0x400 ;  /* 0x0000040000068882 */ /* 0x000fe20000000000 */
[----:B------:R-:W-:-:S04]  /*0410*/  @!UP0 UIADD3 UR4, -UR4, 0x100000, URZ ;  /* 0x0010000004048890 */ /* 0x000fc8000fffe13f */
[----:B------:R-:W-:Y:S02]  /*0420*/  @!UP0 USHF.L.U32 UR5, UR4, 0xb, URZ ;  /* 0x0000000b04058899 */ /* 0x000fe4000800063f */
[----:B------:R-:W-:Y:S01]  /*0430*/  @!UP0 USHF.L.U32 UR4, UR4, 0x1, URZ ;  /* 0x0000000104048899 */ /* 0x000fe2000800063f */
[----:B0-----:R-:W-:Y:S01]  /*0440*/  @P3 IMAD.MOV.U32 R8, RZ, RZ, R3 ;  /* 0x000000ffff083224 */ /* 0x001fe200078e0003 */
[----:B------:R-:W-:Y:S01]  /*0450*/  ISETP.NE.AND P1, PT, R0, 0x3, PT ;  /* 0x000000030000780c */ /* 0x000fe20003f25270 */
[----:B------:R-:W0:Y:S01]  /*0460*/  @!UP0 S2UR UR7, SR_CgaCtaId ;  /* 0x00000000000789c3 */ /* 0x000e220000008800 */
[----:B------:R-:W-:Y:S02]  /*0470*/  @P3 IMAD.MOV.U32 R9, RZ, RZ, RZ ;  /* 0x000000ffff093224 */ /* 0x000fe400078e00ff */
[----:B------:R-:W-:Y:S02]  /*0480*/  IMAD.MOV.U32 R7, RZ, RZ, RZ ;  /* 0x000000ffff077224 */ /* 0x000fe400078e00ff */
[----:B------:R-:W-:-:S03]  /*0490*/  @P3 IMAD.MOV.U32 R5, RZ, RZ, RZ ;  /* 0x000000ffff053224 */ /* 0x000fc600078e00ff */
[----:B------:R-:W1:Y:S01]  /*04a0*/  @!P3 LDC R11, c[0x0][0xc] ;  /* 0x00000300ff0bbb82 */ /* 0x000e620000000800 */
[----:B--2---:R-:W-:-:S04]  /*04b0*/  @P3 IMAD.WIDE.U32 R16, R6, R17, R8 ;  /* 0x0000001106103225 */ /* 0x004fc800078e0008 */
[----:B------:R-:W-:Y:S01]  /*04c0*/  @P3 IMAD.IADD R17, R17, 0x1, R5 ;  /* 0x0000000111113824 */ /* 0x000fe200078e0205 */
[----:B------:R-:W-:Y:S01]  /*04d0*/  LOP3.LUT R5, R4, 0x7f, RZ, 0xc0, !PT ;  /* 0x0000007f04057812 */ /* 0x000fe200078ec0ff */
[----:B0-----:R-:W-:Y:S01]  /*04e0*/  @!UP0 ULEA UR8, UR7, UR6, 0x18 ;  /* 0x0000000607088291 */ /* 0x001fe2000f8ec03f */
[----:B------:R-:W-:Y:S02]  /*04f0*/  VOTEU.ALL UP0, P0 ;  /* 0x00000000003f7886 */ /* 0x000fe40000000000 */
[----:B------:R-:W-:Y:S01]  /*0500*/  ULDC UR6, c[0x0][0xc] ;  /* 0x0000030000067ab9 */ /* 0x000fe20000000800 */
[----:B------:R-:W-:Y:S01]  /*0510*/  ISETP.EQ.OR P0, PT, R0, RZ, !P1 ;  /* 0x000000ff0000720c */ /* 0x000fe20004f02670 */
[----:B------:R-:W-:-:S03]  /*0520*/  ULDC UR7, c[0x0][0x10] ;  /* 0x0000040000077ab9 */ /* 0x000fc60000000800 */
[C---:B------:R-:W-:Y:S01]  /*0530*/  ISETP.EQ.AND P0, PT, R10.reuse, RZ, P0 ;  /* 0x000000ff0a00720c */ /* 0x040fe20000702270 */
[----:B------:R-:W-:Y:S02]  /*0540*/  VIADD R10, R10, 0xffffffff ;  /* 0xffffffff0a0a7836 */ /* 0x000fe40000000000 */
[----:B-1----:R-:W-:Y:S01]  /*0550*/  @!P3 IMAD.WIDE.U32 R8, R11, R3, R6 ;  /* 0x000000030b08b225 */ /* 0x002fe200078e0006 */
[----:B------:R-:W0:Y:S02]  /*0560*/  FENCE.VIEW.ASYNC.S ;  /* 0x00000000000073c6 */ /* 0x000e240000000000 */
[----:B0-----:R-:W3:Y:S01]  /*0570*/  @!UP0 SYNCS.EXCH.64 URZ, [UR8+0x50], UR4 ;  /* 0x00005004083f85b2 */ /* 0x001ee20008000100 */
[----:B------:R-:W-:Y:S02]  /*0580*/  SEL R18, RZ, 0x1, !P0 ;  /* 0x00000001ff127807 */ /* 0x000fe40004000000 */
[----:B------:R-:W-:Y:S01]  /*0590*/  ISETP.GE.U32.AND P1, PT, R10, 0x2, PT ;  /* 0x000000020a00780c */ /* 0x000fe20003f26070 */
[----:B------:R-:W-:-:S02]  /*05a0*/  @!P3 IMAD.MOV.U32 R16, RZ, RZ, R8 ;  /* 0x000000ffff10b224 */ /* 0x000fc400078e0008 */
[----:B------:R-:W-:Y:S01]  /*05b0*/  @!P3 IMAD.MOV.U32 R17, RZ, RZ, R9 ;  /* 0x000000ffff11b224 */ /* 0x000fe200078e0009 */
[----:B------:R-:W-:Y:S01]  /*05c0*/  SEL R18, R18, 0x2, P1 ;  /* 0x0000000212127807 */ /* 0x000fe20000800000 */
[----:B------:R0:W3:Y:S01]  /*05d0*/  @!UP1 SYNCS.EXCH.64 URZ, [UR8+0x58], UR4 ;  /* 0x00005804083f95b2 */ /* 0x0000e20008000100 */
[----:B------:R-:W-:Y:S01]  /*05e0*/  NOP ;  /* 0x0000000000007918 */ /* 0x000fe20000000000 */
[----:B0-----:R-:W-:-:S03]  /*05f0*/  UIMAD.WIDE.U32 UR4, UR6, UR7, URZ ;  /* 0x00000007060472a5 */ /* 0x001fc6000f8e003f */
[----:B------:R-:W-:Y:S02]  /*0600*/  ULDC UR6, c[0x0][0x14] ;  /* 0x0000050000067ab9 */ /* 0x000fe40000000800 */
[----:B------:R-:W-:Y:S02]  /*0610*/  UIMAD.WIDE.U32 UR38, UR4, UR6, URZ ;  /* 0x00000006042672a5 */ /* 0x000fe4000f8e003f */
[----:B------:R-:W-:-:S04]  /*0620*/  UIMAD UR41, UR5, UR6, URZ ;  /* 0x00000006052972a4 */ /* 0x000fc8000f8e023f */
[----:B------:R-:W-:Y:S01]  /*0630*/  UIADD3 UR41, UR39, UR41, URZ ;  /* 0x0000002927297290 */ /* 0x000fe2000fffe03f */
[----:B---34-:R-:W-:Y:S06]  /*0640*/  BAR.SYNC.DEFER_BLOCKING 0x0 ;  /* 0x0000000000007b1d */ /* 0x018fec0000010000 */
[----:B------:R-:W-:Y:S05]  /*0650*/  @!P2 BRA `(.L_x_3) ;  /* 0x0000007000fca947 */ /* 0x000fea0003800000 */
[----:B------:R-:W-:-:S13]  /*0660*/  ISETP.GT.U32.AND P0, PT, R10, 0x1, PT ;  /* 0x000000010a00780c */ /* 0x000fda0003f04070 */
[----:B------:R-:W-:Y:S05]  /*0670*/  @P0 EXIT ;  /* 0x000000000000094d */ /* 0x000fea0003800000 */
[----:B------:R-:W-:Y:S01]  /*0680*/  ULDC.64 UR4, c[0x0][0x650] ;  /* 0x0001940000047ab9 */ /* 0x000fe20000000a00 */
[----:B------:R-:W-:Y:S01]  /*0690*/  PRMT R0, RZ, 0x7610, R0 ;  /* 0x00007610ff007816 */ /* 0x000fe20000000000 */
[----:B------:R-:W-:Y:S01]  /*06a0*/  IMAD.MOV.U32 R109, RZ, RZ, -0x1 ;  /* 0xffffffffff6d7424 */ /* 0x000fe200078e00ff */
[----:B------:R-:W-:Y:S01]  /*06b0*/  ISETP.GE.U32.AND P0, PT, R16, UR4, PT ;  /* 0x0000000410007c0c */ /* 0x000fe2000bf06070 */
[----:B------:R-:W-:Y:S02]  /*06c0*/  IMAD.MOV.U32 R101, RZ, RZ, -0x1 ;  /* 0xffffffffff657424 */ /* 0x000fe400078e00ff */
[----:B------:R-:W-:Y:S01]  /*06d0*/  IMAD.MOV.U32 R19, RZ, RZ, -0x1 ;  /* 0xffffffffff137424 */ /* 0x000fe200078e00ff */
[----:B------:R-:W-:-:S13]  /*06e0*/  ISETP.GE.U32.AND.EX P0, PT, R17, UR5, PT, P0 ;  /* 0x0000000511007c0c */ /* 0x000fda000bf06100 */
[----:B------:R-:W-:Y:S05]  /*06f0*/  @P0 BRA `(.L_x_4) ;  /* 0x0000000400580947 */ /* 0x000fea0003800000 */
[----:B------:R-:W0:Y:S01]  /*0700*/  LDC.64 R20, c[0x0][0x628] ;  /* 0x00018a00ff147b82 */ /* 0x000e220000000a00 */
[----:B------:R-:W-:Y:S02]  /*0710*/  IMAD.MOV.U32 R8, RZ, RZ, R16 ;  /* 0x000000ffff087224 */ /* 0x000fe400078e0010 */
[----:B------:R-:W-:-:S05]  /*0720*/  IMAD.MOV.U32 R9, RZ, RZ, R17 ;  /* 0x000000ffff097224 */ /* 0x000fca00078e0011 */
[----:B------:R-:W1:Y:S08]  /*0730*/  LDC R0, c[0x0][0x630] ;  /* 0x00018c00ff007b82 */ /* 0x000e700000000800 */
[----:B------:R-:W2:Y:S01]  /*0740*/  LDC.64 R22, c[0x0][0x620] ;  /* 0x00018800ff167b82 */ /* 0x000ea20000000a00 */
[----:B0-----:R-:W-:-:S04]  /*0750*/  ISETP.NE.U32.AND P0, PT, R20, RZ, PT ;  /* 0x000000ff1400720c */ /* 0x001fc80003f05070 */
[----:B------:R-:W-:-:S13]  /*0760*/  ISETP.NE.AND.EX P0, PT, R21, RZ, PT, P0 ;  /* 0x000000ff1500720c */ /* 0x000fda0003f05300 */
[----:B-12---:R-:W-:Y:S05]  /*0770*/  @!P0 BRA `(.L_x_5) ;  /* 0x0000000000288947 */ /* 0x006fea0003800000 */
[----:B------:R-:W0:Y:S02]  /*0780*/  LDC R13, c[0x0][0x634] ;  /* 0x00018d00ff0d7b82 */ /* 0x000e240000000800 */
[----:B0-----:R-:W-:-:S05]  /*0790*/  IADD3 R13, P0, R16, R13, RZ ;  /* 0x0000000d100d7210 */ /* 0x001fca0007f1e0ff */
[----:B------:R-:W-:-:S04]  /*07a0*/  IMAD.X R15, RZ, RZ, R17, P0 ;  /* 0x000000ffff0f7224 */ /* 0x000fc800000e0611 */
[----:B------:R-:W-:-:S04]  /*07b0*/  IMAD.WIDE.U32 R8, R15, R20, RZ ;  /* 0x000000140f087225 */ /* 0x000fc800078e00ff */
[----:B------:R-:W-:-:S04]  /*07c0*/  IMAD.WIDE.U32 R10, P0, R13, R21, R8 ;  /* 0x000000150d0a7225 */ /* 0x000fc80007800008 */
[----:B------:R-:W-:-:S04]  /*07d0*/  IMAD.WIDE.U32 R8, R13, R20, RZ ;  /* 0x000000140d087225 */ /* 0x000fc800078e00ff */
[----:B------:R-:W-:Y:S01]  /*07e0*/  IMAD.X R13, RZ, RZ, RZ, P0 ;  /* 0x000000ffff0d7224 */ /* 0x000fe200000e06ff */
[----:B------:R-:W-:Y:S01]  /*07f0*/  IADD3 RZ, P0, R9, R10, RZ ;  /* 0x0000000a09ff7210 */ /* 0x000fe20007f1e0ff */
[----:B------:R-:W-:-:S04]  /*0800*/  IMAD.MOV.U32 R12, RZ, RZ, R11 ;  /* 0x000000ffff0c7224 */ /* 0x000fc800078e000b */
[----:B------:R-:W-:-:S08]  /*0810*/  IMAD.WIDE.U32.X R8, R15, R21, R12, P0 ;  /* 0x000000150f087225 */ /* 0x000fd000000e040c */
.L_x_5:
[-CC-:B------:R-:W-:Y:S01]  /*0820*/  SHF.R.U64 R25, R8, R0.reuse, R9.reuse ;  /* 0x0000000008197219 */ /* 0x180fe20000001209 */
[----:B------:R-:W0:Y:S01]  /*0830*/  LDC R12, c[0x0][0x618] ;  /* 0x00018600ff0c7b82 */ /* 0x000e220000000800 */
[----:B------:R-:W-:Y:S01]  /*0840*/  SHF.R.U32.HI R7, RZ, R0, R9 ;  /* 0x00000000ff077219 */ /* 0x000fe20000011609 */
[----:B------:R-:W-:Y:S01]  /*0850*/  ULDC UR4, c[0x0][0x150] ;  /* 0x0000540000047ab9 */ /* 0x000fe20000000800 */
[----:B------:R-:W-:Y:S02]  /*0860*/  IADD3 R11, P0, RZ, -R25, RZ ;  /* 0x80000019ff0b7210 */ /* 0x000fe40007f1e0ff */
[----:B------:R-:W-:-:S03]  /*0870*/  I2FP.F32.U32 R0, R6 ;  /* 0x0000000600007245 */ /* 0x000fc60000201000 */
[----:B------:R-:W1:Y:S01]  /*0880*/  LDC.64 R30, c[0x0][0x640] ;  /* 0x00019000ff1e7b82 */ /* 0x000e620000000a00 */
[----:B------:R-:W-:Y:S02]  /*0890*/  IMAD.X R13, RZ, RZ, ~R7, P0 ;  /* 0x000000ffff0d7224 */ /* 0x000fe400000e0e07 */
[----:B------:R-:W-:Y:S01]  /*08a0*/  FMUL R0, R0, UR4 ;  /* 0x0000000400007c20 */ /* 0x000fe20008400000 */
[----:B------:R-:W-:Y:S01]  /*08b0*/  IMAD.WIDE.U32 R8, R11, R22, R16 ;  /* 0x000000160b087225 */ /* 0x000fe200078e0010 */
[----:B------:R-:W-:-:S03]  /*08c0*/  ULDC UR4, c[0x0][0x154] ;  /* 0x0000550000047ab9 */ /* 0x000fc60000000800 */
[----:B------:R-:W-:Y:S01]  /*08d0*/  IMAD R10, R13, R22, RZ ;  /* 0x000000160d0a7224 */ /* 0x000fe200078e02ff */
[----:B------:R-:W2:Y:S01]  /*08e0*/  LDC R7, c[0x0][0x144] ;  /* 0x00005100ff077b82 */ /* 0x000ea20000000800 */
[----:B------:R-:W3:Y:S02]  /*08f0*/  F2I.U32.TRUNC.NTZ R0, R0 ;  /* 0x0000000000007305 */ /* 0x000ee4000020f000 */
[----:B------:R-:W-:-:S04]  /*0900*/  IMAD R11, R11, R23, R10 ;  /* 0x000000170b0b7224 */ /* 0x000fc800078e020a */
[----:B------:R-:W-:Y:S01]  /*0910*/  IMAD.IADD R9, R9, 0x1, R11 ;  /* 0x0000000109097824 */ /* 0x000fe200078e020b */
[----:B------:R-:W4:Y:S01]  /*0920*/  LDC R24, c[0x0][0x608] ;  /* 0x00018200ff187b82 */ /* 0x000f220000000800 */
[----:B------:R-:W-:-:S03]  /*0930*/  IMAD.MOV.U32 R11, RZ, RZ, -0x1 ;  /* 0xffffffffff0b7424 */ /* 0x000fc600078e00ff */
[-CC-:B0-----:R-:W-:Y:S02]  /*0940*/  SHF.R.U64 R22, R8, R12.reuse, R9.reuse ;  /* 0x0000000c08167219 */ /* 0x181fe40000001209 */
[----:B------:R-:W-:Y:S02]  /*0950*/  I2FP.F32.U32 R8, R3 ;  /* 0x0000000300087245 */ /* 0x000fe40000201000 */
[----:B------:R-:W0:Y:S01]  /*0960*/  LDC R28, c[0x0][0x658] ;  /* 0x00019600ff1c7b82 */ /* 0x000e220000000800 */
[----:B-1----:R-:W-:Y:S01]  /*0970*/  ISETP.NE.U32.AND P0, PT, R30, RZ, PT ;  /* 0x000000ff1e00720c */ /* 0x002fe20003f05070 */
[----:B---3--:R-:W-:Y:S02]  /*0980*/  IMAD.MOV R10, RZ, RZ, -R0 ;  /* 0x000000ffff0a7224 */ /* 0x008fe400078e0a00 */
[----:B------:R-:W-:Y:S01]  /*0990*/  FMUL R8, R8, UR4 ;  /* 0x0000000408087c20 */ /* 0x000fe20008400000 */
[----:B------:R-:W-:Y:S02]  /*09a0*/  SHF.R.U32.HI R9, RZ, R12, R9 ;  /* 0x0000000cff097219 */ /* 0x000fe40000011609 */
[----:B------:R-:W-:Y:S01]  /*09b0*/  ISETP.NE.AND.EX P0, PT, R31, RZ, PT, P0 ;  /* 0x000000ff1f00720c */ /* 0x000fe20003f05300 */
[----:B------:R1:W3:Y:S01]  /*09c0*/  F2I.U32.TRUNC.NTZ R15, R8 ;  /* 0x00000008000f7305 */ /* 0x0002e2000020f000 */
[----:B------:R-:W1:Y:S01]  /*09d0*/  LDC R20, c[0x0][0x148] ;  /* 0x00005200ff147b82 */ /* 0x000e620000000800 */
[----:B--2---:R-:W-:-:S07]  /*09e0*/  IMAD R0, R7, R10, R6 ;  /* 0x0000000a07007224 */ /* 0x004fce00078e0206 */
[----:B------:R-:W2:Y:S01]  /*09f0*/  LDC R26, c[0x0][0x600] ;  /* 0x00018000ff1a7b82 */ /* 0x000ea20000000800 */
[-CC-:B----4-:R-:W-:Y:S02]  /*0a00*/  SHF.R.U64 R32, R22, R24.reuse, R9.reuse ;  /* 0x0000001816207219 */ /* 0x190fe40000001209 */
[----:B------:R-:W-:Y:S01]  /*0a10*/  SHF.R.U32.HI R7, RZ, R24, R9 ;  /* 0x00000018ff077219 */ /* 0x000fe20000011609 */
[----:B------:R-:W-:-:S04]  /*0a20*/  IMAD.MOV.U32 R9, RZ, RZ, 0x1 ;  /* 0x00000001ff097424 */ /* 0x000fc800078e00ff */
[----:B------:R-:W4:Y:S01]  /*0a30*/  LDC R21, c[0x0][0x648] ;  /* 0x00019200ff157b82 */ /* 0x000f220000000800 */
[-C--:B0-----:R-:W-:Y:S02]  /*0a40*/  SHF.L.U32 R6, R11, R28.reuse, RZ ;  /* 0x0000001c0b067219 */ /* 0x081fe400000006ff */
[--C-:B------:R-:W-:Y:S02]  /*0a50*/  SHF.R.U64 R24, R32, R28, R7.reuse ;  /* 0x0000001c20187219 */ /* 0x100fe40000001207 */
[----:B------:R-:W-:Y:S02]  /*0a60*/  LOP3.LUT R13, RZ, R6, RZ, 0x33, !PT ;  /* 0x00000006ff0d7212 */ /* 0x000fe400078e33ff */
[-C--:B------:R-:W-:Y:S01]  /*0a70*/  SHF.R.U32.HI R7, RZ, R28.reuse, R7 ;  /* 0x0000001cff077219 */ /* 0x080fe20000011607 */
[----:B------:R-:W0:Y:S01]  /*0a80*/  LDC R23, c[0x0][0x638] ;  /* 0x00018e00ff177b82 */ /* 0x000e220000000800 */
[----:B------:R-:W-:Y:S01]  /*0a90*/  SHF.L.U32 R12, R9, R28, RZ ;  /* 0x0000001c090c7219 */ /* 0x000fe200000006ff */
[----:B------:R-:W-:-:S06]  /*0aa0*/  IMAD.MOV.U32 R6, RZ, RZ, R24 ;  /* 0x000000ffff067224 */ /* 0x000fcc00078e0018 */
[----:B------:R-:W0:Y:S01]  /*0ab0*/  LDC R109, c[0x0][0x610] ;  /* 0x00018400ff6d7b82 */ /* 0x000e220000000800 */
[----:B-1-3--:R-:W-:Y:S05]  /*0ac0*/  @!P0 BRA `(.L_x_6) ;  /* 0x0000000000288947 */ /* 0x00afea0003800000 */
[----:B------:R-:W1:Y:S02]  /*0ad0*/  LDC R11, c[0x0][0x64c] ;  /* 0x00019300ff0b7b82 */ /* 0x000e640000000800 */
[----:B-1----:R-:W-:-:S05]  /*0ae0*/  IADD3 R11, P0, R24, R11, RZ ;  /* 0x0000000b180b7210 */ /* 0x002fca0007f1e0ff */
        /* <DEDUP_REMOVED lines=8> */
.L_x_6:
[----:B----4-:R-:W-:Y:S01]  /*0b70*/  SHF.R.U64 R6, R6, R21, R7 ;  /* 0x0000001506067219 */ /* 0x010fe20000001207 */
[----:B--2---:R-:W-:Y:S01]  /*0b80*/  VIADD R7, R26, 0xffffffff ;  /* 0xffffffff1a077836 */ /* 0x004fe20000000000 */
[----:B------:R-:W-:Y:S01]  /*0b90*/  LOP3.LUT R13, R32, R13, RZ, 0xc0, !PT ;  /* 0x0000000d200d7212 */ /* 0x000fe200078ec0ff */
[----:B------:R-:W-:Y:S02]  /*0ba0*/  IMAD.MOV R15, RZ, RZ, -R15 ;  /* 0x000000ffff0f7224 */ /* 0x000fe400078e0a0f */
[----:B------:R-:W-:Y:S02]  /*0bb0*/  IMAD.MOV R8, RZ, RZ, -R6 ;  /* 0x000000ffff087224 */ /* 0x000fe400078e0a06 */
[----:B------:R-:W-:Y:S01]  /*0bc0*/  IMAD R13, R12, R6, R13 ;  /* 0x000000060c0d7224 */ /* 0x000fe200078e020d */
[----:B------:R-:W-:Y:S01]  /*0bd0*/  LOP3.LUT R6, R22, R7, RZ, 0xc0, !PT ;  /* 0x0000000716067212 */ /* 0x000fe200078ec0ff */
[----:B------:R-:W-:Y:S02]  /*0be0*/  @P3 IMAD R0, R20, R15, R3 ;  /* 0x0000000f14003224 */ /* 0x000fe400078e0203 */
[----:B0-----:R-:W-:-:S02]  /*0bf0*/  IMAD R3, R8, R23, R24 ;  /* 0x0000001708037224 */ /* 0x001fc400078e0218 */
[----:B------:R-:W-:Y:S02]  /*0c00*/  IMAD R109, R13, R109, R0 ;  /* 0x0000006d0d6d7224 */ /* 0x000fe400078e0200 */
[----:B------:R-:W-:Y:S02]  /*0c10*/  IMAD R6, R3, R26, R6 ;  /* 0x0000001a03067224 */ /* 0x000fe400078e0206 */
[----:B------:R-:W-:Y:S02]  /*0c20*/  IMAD.MOV.U32 R0, RZ, RZ, 0x1 ;  /* 0x00000001ff007424 */ /* 0x000fe400078e00ff */
[----:B------:R-:W-:Y:S01]  /*0c30*/  IMAD.MOV.U32 R19, RZ, RZ, R25 ;  /* 0x000000ffff137224 */ /* 0x000fe200078e0019 */
[----:B------:R-:W-:Y:S02]  /*0c40*/  SEL R101, R6, R109, !P3 ;  /* 0x0000006d06657207 */ /* 0x000fe40005800000 */
[----:B------:R-:W-:-:S07]  /*0c50*/  SEL R109, R109, R6, !P3 ;  /* 0x000000066d6d7207 */ /* 0x000fce0005800000 */
.L_x_4:
[----:B------:R-:W-:-:S08]  /*0c60*/  NOP ;  /* 0x0000000000007918 */ /* 0x000fd00000000000 */
[----:B------:R-:W0:Y:S02]  /*0c70*/  USETMAXREG.TRY_ALLOC.CTAPOOL UP0, 0xe8 ;  /* 0x000000e8000079c8 */ /* 0x000e240008000600 */
[----:B0-----:R-:W-:-:S13]  /*0c80*/  PLOP3.LUT P0, PT, PT, PT, UP0, 0x80, 0x0 ;  /* 0x000000000000781c */ /* 0x001fda0003f0f008 */
[----:B------:R-:W-:Y:S05]  /*0c90*/  @!P0 BRA `(.L_x_4) ;  /* 0xfffffffc00f08947 */ /* 0x000fea000383ffff */
[----:B------:R-:W-:Y:S01]  /*0ca0*/  ULDC.64 UR4, c[0x0][0x598] ;  /* 0x0001660000047ab9 */ /* 0x000fe20000000a00 */
[----:B------:R-:W-:Y:S01]  /*0cb0*/  ULDC.64 UR36, c[0x0][0x208] ;  /* 0x0000820000247ab9 */ /* 0x000fe20000000a00 */
[----:B------:R-:W-:-:S04]  /*0cc0*/  ISETP.NE.U32.AND P0, PT, RZ, UR4, PT ;  /* 0x00000004ff007c0c */ /* 0x000fc8000bf05070 */
[----:B------:R-:W-:-:S13]  /*0cd0*/  ISETP.NE.AND.EX P0, PT, RZ, UR5, PT, P0 ;  /* 0x00000005ff007c0c */ /* 0x000fda000bf05300 */
[----:B------:R-:W-:Y:S05]  /*0ce0*/  @!P0 BRA `(.L_x_7) ;  /* 0x00000000001c8947 */ /* 0x000fea0003800000 */
[----:B------:R-:W0:Y:S02]  /*0cf0*/  LDC.64 R6, c[0x0][0x598] ;  /* 0x00016600ff067b82 */ /* 0x000e240000000a00 */
[----:B0-----:R-:W2:Y:S02]  /*0d00*/  LDG.E.64 R6, desc[UR36][R6.64] ;  /* 0x0000002406067981 */ /* 0x001ea4000c1e1b00 */
[----:B--2---:R-:W-:-:S04]  /*0d10*/  ISETP.NE.U32.AND P0, PT, R6, RZ, PT ;  /* 0x000000ff0600720c */ /* 0x004fc80003f05070 */
[----:B------:R-:W-:-:S13]  /*0d20*/  ISETP.NE.AND.EX P0, PT, R7, RZ, PT, P0 ;  /* 0x000000ff0700720c */ /* 0x000fda0003f05300 */
[----:B------:R-:W-:Y:S05]  /*0d30*/  @!P0 BRA `(.L_x_7) ;  /* 0x0000000000088947 */ /* 0x000fea0003800000 */
[----:B------:R0:W5:Y:S01]  /*0d40*/  LD.E R88, desc[UR36][R6.64] ;  /* 0x0000002406587980 */ /* 0x000162000c101900 */
[----:B------:R-:W-:Y:S05]  /*0d50*/  BRA `(.L_x_8) ;  /* 0x0000000000247947 */ /* 0x000fea0003800000 */
.L_x_7:
[----:B------:R-:W-:Y:S02]  /*0d60*/  ULDC.64 UR4, c[0x0][0x588] ;  /* 0x0001620000047ab9 */ /* 0x000fe40000000a00 */
[----:B------:R-:W-:-:S04]  /*0d70*/  ISETP.NE.U32.AND P0, PT, RZ, UR4, PT ;  /* 0x00000004ff007c0c */ /* 0x000fc8000bf05070 */
[----:B------:R-:W-:-:S13]  /*0d80*/  ISETP.NE.AND.EX P0, PT, RZ, UR5, PT, P0 ;  /* 0x00000005ff007c0c */ /* 0x000fda000bf05300 */
[----:B------:R-:W-:Y:S05]  /*0d90*/  @!P0 BRA `(.L_x_9) ;  /* 0x00000000000c8947 */ /* 0x000fea0003800000 */
[----:B------:R-:W0:Y:S02]  /*0da0*/  LDC.64 R88, c[0x0][0x588] ;  /* 0x00016200ff587b82 */ /* 0x000e240000000a00 */
[----:B0-----:R1:W5:Y:S01]  /*0db0*/  LDG.E R88, desc[UR36][R88.64] ;  /* 0x0000002458587981 */ /* 0x001362000c1e1900 */
[----:B------:R-:W-:Y:S05]  /*0dc0*/  BRA `(.L_x_8) ;  /* 0x0000000000087947 */ /* 0x000fea0003800000 */
.L_x_9:
[----:B------:R-:W-:Y:S02]  /*0dd0*/  ULDC UR4, c[0x0][0x580] ;  /* 0x0001600000047ab9 */ /* 0x000fe40000000800 */
[----:B------:R-:W-:-:S07]  /*0de0*/  IMAD.U32 R88, RZ, RZ, UR4 ;  /* 0x00000004ff587e24 */ /* 0x000fce000f8e00ff */
.L_x_8:
[----:B------:R-:W-:Y:S02]  /*0df0*/  ULDC.64 UR4, c[0x0][0x5a0] ;  /* 0x0001680000047ab9 */ /* 0x000fe40000000a00 */
[----:B------:R-:W-:-:S04]  /*0e00*/  ISETP.NE.U32.AND P0, PT, RZ, UR4, PT ;  /* 0x00000004ff007c0c */ /* 0x000fc8000bf05070 */
[----:B------:R-:W-:-:S13]  /*0e10*/  ISETP.NE.AND.EX P0, PT, RZ, UR5, PT, P0 ;  /* 0x00000005ff007c0c */ /* 0x000fda000bf05300 */
[----:B------:R-:W-:Y:S05]  /*0e20*/  @!P0 BRA `(.L_x_10) ;  /* 0x00000000001c8947 */ /* 0x000fea0003800000 */
[----:B0-----:R-:W0:Y:S02]  /*0e30*/  LDC.64 R6, c[0x0][0x5a0] ;  /* 0x00016800ff067b82 */ /* 0x001e240000000a00 */
[----:B0-----:R-:W2:Y:S02]  /*0e40*/  LDG.E.64 R6, desc[UR36][R6.64] ;  /* 0x0000002406067981 */ /* 0x001ea4000c1e1b00 */
[----:B--2---:R-:W-:-:S04]  /*0e50*/  ISETP.NE.U32.AND P0, PT, R6, RZ, PT ;  /* 0x000000ff0600720c */ /* 0x004fc80003f05070 */
[----:B------:R-:W-:-:S13]  /*0e60*/  ISETP.NE.AND.EX P0, PT, R7, RZ, PT, P0 ;  /* 0x000000ff0700720c */ /* 0x000fda0003f05300 */
[----:B------:R-:W-:Y:S05]  /*0e70*/  @!P0 BRA `(.L_x_10) ;  /* 0x0000000000088947 */ /* 0x000fea0003800000 */
[----:B-1----:R0:W5:Y:S01]  /*0e80*/  LD.E R89, desc[UR36][R6.64] ;  /* 0x0000002406597980 */ /* 0x002162000c101900 */
[----:B------:R-:W-:Y:S05]  /*0e90*/  BRA `(.L_x_11) ;  /* 0x0000000000247947 */ /* 0x000fea0003800000 */
.L_x_10:
[----:B------:R-:W-:Y:S02]  /*0ea0*/  ULDC.64 UR4, c[0x0][0x590] ;  /* 0x0001640000047ab9 */ /* 0x000fe40000000a00 */
[----:B------:R-:W-:-:S04]  /*0eb0*/  ISETP.NE.U32.AND P0, PT, RZ, UR4, PT ;  /* 0x00000004ff007c0c */ /* 0x000fc8000bf05070 */
[----:B------:R-:W-:-:S13]  /*0ec0*/  ISETP.NE.AND.EX P0, PT, RZ, UR5, PT, P0 ;  /* 0x00000005ff007c0c */ /* 0x000fda000bf05300 */
[----:B------:R-:W-:Y:S05]  /*0ed0*/  @!P0 BRA `(.L_x_12) ;  /* 0x00000000000c8947 */ /* 0x000fea0003800000 */
[----:B0-----:R-:W1:Y:S02]  /*0ee0*/  LDC.64 R6, c[0x0][0x590] ;  /* 0x00016400ff067b82 */ /* 0x001e640000000a00 */
[----:B-1----:R1:W5:Y:S01]  /*0ef0*/  LDG.E R89, desc[UR36][R6.64] ;  /* 0x0000002406597981 */ /* 0x002362000c1e1900 */
[----:B------:R-:W-:Y:S05]  /*0f00*/  BRA `(.L_x_11) ;  /* 0x0000000000087947 */ /* 0x000fea0003800000 */
.L_x_12:
[----:B------:R-:W-:Y:S02]  /*0f10*/  ULDC UR4, c[0x0][0x584] ;  /* 0x0001610000047ab9 */ /* 0x000fe40000000800 */
[----:B-1----:R-:W-:-:S07]  /*0f20*/  IMAD.U32 R89, RZ, RZ, UR4 ;  /* 0x00000004ff597e24 */ /* 0x002fce000f8e00ff */
.L_x_11:
[----:B------:R-:W-:-:S13]  /*0f30*/  LOP3.LUT P0, RZ, R0, 0xff, RZ, 0xc0, !PT ;  /* 0x000000ff00ff7812 */ /* 0x000fda000780c0ff */
[----:B------:R-:W-:Y:S05]  /*0f40*/  @!P0 EXIT ;  /* 0x000000000000894d */ /* 0x000fea0003800000 */
[----:B------:R-:W2:Y:S01]  /*0f50*/  LDC R91, c[0x0][0x658] ;  /* 0x00019600ff5b7b82 */ /* 0x000ea20000000800 */
[----:B------:R-:W-:Y:S01]  /*0f60*/  ULDC.64 UR6, c[0x0][0x288] ;  /* 0x0000a20000067ab9 */ /* 0x000fe20000000a00 */
[----:B------:R-:W-:Y:S01]  /*0f70*/  LOP3.LUT R14, R14, 0x1, RZ, 0xc0, !PT ;  /* 0x000000010e0e7812 */ /* 0x000fe200078ec0ff */
[----:B------:R-:W-:Y:S01]  /*0f80*/  UIADD3 UR4, UR7, 0x7f, URZ ;  /* 0x0000007f07047890 */ /* 0x000fe2000fffe03f */
[----:B------:R-:W-:Y:S01]  /*0f90*/  SHF.R.U32.HI R0, RZ, 0x2, R4 ;  /* 0x00000002ff007819 */ /* 0x000fe20000011604 */
[----:B------:R-:W-:Y:S01]  /*0fa0*/  IMAD.U32 R3, RZ, RZ, UR6 ;  /* 0x00000006ff037e24 */ /* 0x000fe2000f8e00ff */
[----:B------:R-:W-:Y:S01]  /*0fb0*/  SHF.R.U32.HI R5, RZ, 0x1, R5 ;  /* 0x00000001ff057819 */ /* 0x000fe20000011605 */
[----:B------:R-:W-:Y:S01]  /*0fc0*/  USHF.R.S32.HI UR5, URZ, 0x1f, UR4 ;  /* 0x0000001f3f057899 */ /* 0x000fe20008011404 */
[----:B------:R-:W3:Y:S01]  /*0fd0*/  LDC.64 R94, c[0x0][0x5c8] ;  /* 0x00017200ff5e7b82 */ /* 0x000ee20000000a00 */
[----:B------:R-:W-:Y:S01]  /*0fe0*/  LOP3.LUT R90, R4, 0x3, RZ, 0xc0, !PT ;  /* 0x00000003045a7812 */ /* 0x000fe200078ec0ff */
[----:B01----:R-:W-:Y:S01]  /*0ff0*/  IMAD.SHL.U32 R7, R14, 0x40, RZ ;  /* 0x000000400e077824 */ /* 0x003fe200078e00ff */
[----:B------:R-:W-:Y:S01]  /*1000*/  LOP3.LUT R0, R0, 0x7, RZ, 0xc0, !PT ;  /* 0x0000000700007812 */ /* 0x000fe200078ec0ff */
[----:B------:R-:W-:Y:S01]  /*1010*/  ULEA.HI UR5, UR5, UR4, URZ, 0x7 ;  /* 0x0000000405057291 */ /* 0x000fe2000f8f383f */
[----:B------:R-:W-:Y:S01]  /*1020*/  LOP3.LUT R5, R5, 0x30, RZ, 0xc0, !PT ;  /* 0x0000003005057812 */ /* 0x000fe200078ec0ff */
[----:B------:R-:W-:Y:S01]  /*1030*/  IMAD R90, R90, -0x2, R3 ;  /* 0xfffffffe5a5a7824 */ /* 0x000fe200078e0203 */
[--C-:B------:R-:W-:Y:S01]  /*1040*/  LOP3.LUT R22, R7, 0x40, R0.reuse, 0xe2, !PT ;  /* 0x0000004007167812 */ /* 0x100fe200078ee200 */
[----:B------:R-:W0:Y:S01]  /*1050*/  LDC R98, c[0x0][0x600] ;  /* 0x00018000ff627b82 */ /* 0x000e220000000800 */
[----:B------:R-:W-:Y:S01]  /*1060*/  IADD3 R3, RZ, -R5, -R0 ;  /* 0x80000005ff037210 */ /* 0x000fe20007ffe800 */
[----:B------:R-:W-:Y:S01]  /*1070*/  IMAD.MOV.U32 R0, RZ, RZ, -0x1 ;  /* 0xffffffffff007424 */ /* 0x000fe200078e00ff */
[----:B------:R-:W-:Y:S01]  /*1080*/  USHF.R.S32.HI UR43, URZ, 0x7, UR5 ;  /* 0x000000073f2b7899 */ /* 0x000fe20008011405 */
[----:B------:R-:W-:Y:S01]  /*1090*/  IMAD.MOV.U32 R6, RZ, RZ, 0x1 ;  /* 0x00000001ff067424 */ /* 0x000fe200078e00ff */
[----:B------:R-:W-:Y:S01]  /*10a0*/  LOP3.LUT R97, R4, 0x80, RZ, 0xc0, !PT ;  /* 0x0000008004617812 */ /* 0x000fe200078ec0ff */
[----:B------:R-:W-:Y:S01]  /*10b0*/  IMAD R3, R14, -0x40, R3 ;  /* 0xffffffc00e037824 */ /* 0x000fe200078e0203 */
[----:B------:R-:W-:Y:S01]  /*10c0*/  UISETP.LT.AND UP0, UPT, UR43, 0x1, UPT ;  /* 0x000000012b00788c */ /* 0x000fe2000bf01270 */
[----:B--2---:R-:W-:Y:S01]  /*10d0*/  SHF.L.U32 R0, R0, R91, RZ ;  /* 0x0000005b00007219 */ /* 0x004fe200000006ff */
[----:B------:R-:W-:Y:S01]  /*10e0*/  ULDC UR4, c[0x0][0x284] ;  /* 0x0000a10000047ab9 */ /* 0x000fe20000000800 */
[----:B------:R-:W-:Y:S01]  /*10f0*/  LOP3.LUT R22, R22, R5, RZ, 0xfc, !PT ;  /* 0x0000000516167212 */ /* 0x000fe200078efcff */
[----:B------:R-:W-:Y:S01]  /*1100*/  USEL UR44, UR43, 0x1, UP0 ;  /* 0x000000012b2c7887 */ /* 0x000fe20008000000 */
[----:B------:R-:W-:Y:S01]  /*1110*/  SHF.L.U32 R91, R6, R91, RZ ;  /* 0x0000005b065b7219 */ /* 0x000fe200000006ff */
[----:B------:R-:W-:Y:S01]  /*1120*/  IMAD.SHL.U32 R96, R4, 0x2, RZ ;  /* 0x0000000204607824 */ /* 0x000fe200078e00ff */
[----:B------:R-:W-:Y:S01]  /*1130*/  LOP3.LUT R116, R18, 0x1, RZ, 0xfc, !PT ;  /* 0x0000000112747812 */ /* 0x000fe200078efcff */
[----:B------:R-:W-:Y:S01]  /*1140*/  VIADD R100, R3, UR4 ;  /* 0x0000000403647c36 */ /* 0x000fe20008000000 */
[C-C-:B---3--:R-:W-:Y:S01]  /*1150*/  SHF.L.U64.HI R92, R94.reuse, 0x7, R95.reuse ;  /* 0x000000075e5c7819 */ /* 0x148fe2000001025f */
[----:B------:R-:W-:Y:S01]  /*1160*/  IMAD.MOV.U32 R23, RZ, RZ, RZ ;  /* 0x000000ffff177224 */ /* 0x000fe200078e00ff */
[C---:B------:R-:W-:Y:S01]  /*1170*/  SHF.L.U64.HI R93, R94.reuse, 0x3, R95 ;  /* 0x000000035e5d7819 */ /* 0x040fe2000001025f */
[C---:B------:R-:W-:Y:S01]  /*1180*/  IMAD.SHL.U32 R95, R94.reuse, 0x80, RZ ;  /* 0x000000805e5f7824 */ /* 0x040fe200078e00ff */
[----:B------:R-:W-:Y:S01]  /*1190*/  SHF.R.U32.HI R97, RZ, 0x7, R97 ;  /* 0x00000007ff617819 */ /* 0x000fe20000011661 */
[----:B------:R-:W-:Y:S01]  /*11a0*/  IMAD.SHL.U32 R94, R94, 0x8, RZ ;  /* 0x000000085e5e7824 */ /* 0x000fe200078e00ff */
[----:B------:R-:W-:Y:S01]  /*11b0*/  LOP3.LUT R99, RZ, R0, RZ, 0x33, !PT ;  /* 0x00000000ff637212 */ /* 0x000fe200078e33ff */
[----:B------:R-:W-:Y:S01]  /*11c0*/  UIADD3 UR44, UR43, -UR44, URZ ;  /* 0x8000002c2b2c7290 */ /* 0x000fe2000fffe03f */
[----:B0-----:R-:W-:Y:S01]  /*11d0*/  VIADD R98, R98, 0xffffffff ;  /* 0xffffffff62627836 */ /* 0x001fe20000000000 */
[----:B------:R-:W-:Y:S01]  /*11e0*/  UMOV UR40, URZ ;  /* 0x0000003f00287c82 */ /* 0x000fe20008000000 */
[----:B------:R-:W-:-:S09]  /*11f0*/  UMOV UR42, URZ ;  /* 0x0000003f002a7c82 */ /* 0x000fd20008000000 */
.L_x_156:
[----:B0-----:R-:W0:Y:S01]  /*1200*/  SHFL.IDX PT, R0, R97, RZ, 0x1f ;  /* 0x00001fff61007589 */ /* 0x001e2200000e0000 */
[----:B-1----:R-:W1:Y:S01]  /*1210*/  S2UR UR7, SR_CgaCtaId ;  /* 0x00000000000779c3 */ /* 0x002e620000008800 */
[----:B------:R-:W-:Y:S01]  /*1220*/  UMOV UR6, 0x400 ;  /* 0x0000040000067882 */ /* 0x000fe20000000000 */
[----:B0-----:R-:W-:Y:S01]  /*1230*/  R2UR UR4, R0 ;  /* 0x00000000000472ca */ /* 0x001fe200000e0000 */
[----:B-1----:R-:W-:-:S12]  /*1240*/  ULEA UR46, UR7, UR6, 0x18 ;  /* 0x00000006072e7291 */ /* 0x002fd8000f8ec03f */
[----:B------:R-:W-:-:S04]  /*1250*/  ULEA.HI UR5, UR4, UR4, URZ, 0x1 ;  /* 0x0000000404057291 */ /* 0x000fc8000f8f083f */
[----:B------:R-:W-:-:S04]  /*1260*/  ULOP3.LUT UR5, UR5, 0x7fffe, URZ, 0xc0, !UPT ;  /* 0x0007fffe05057892 */ /* 0x000fc8000f8ec03f */
[----:B------:R-:W-:-:S03]  /*1270*/  UIADD3 UR5, UR4, -UR5, URZ ;  /* 0x8000000504057290 */ /* 0x000fc6000fffe03f */
[----:B------:R-:W-:Y:S01]  /*1280*/  ULDC UR4, c[0x0][0x28c] ;  /* 0x0000a30000047ab9 */ /* 0x000fe20000000800 */
[----:B------:R-:W-:Y:S01]  /*1290*/  ULEA UR5, UR5, UR46, 0xd ;  /* 0x0000002e05057291 */ /* 0x000fe2000f8e683f */
[----:B------:R-:W-:-:S03]  /*12a0*/  ISETP.LT.AND P0, PT, RZ, UR4, PT ;  /* 0x00000004ff007c0c */ /* 0x000fc6000bf01270 */
[----:B------:R-:W-:-:S04]  /*12b0*/  UIADD3 UR5, UR5, 0x100, URZ ;  /* 0x0000010005057890 */ /* 0x000fc8000fffe03f */
[----:B------:R-:W-:-:S04]  /*12c0*/  USHF.R.U32.HI UR5, URZ, 0x4, UR5 ;  /* 0x000000043f057899 */ /* 0x000fc80008011605 */
[----:B------:R-:W-:-:S04]  /*12d0*/  ULOP3.LUT UR5, UR5, 0x3fff, URZ, 0xc0, !UPT ;  /* 0x00003fff05057892 */ /* 0x000fc8000f8ec03f */
[----:B------:R-:W-:Y:S01]  /*12e0*/  ULOP3.LUT UR45, UR5, 0x10000, URZ, 0xfc, !UPT ;  /* 0x00010000052d7892 */ /* 0x000fe2000f8efc3f */
[----:B--2345:R-:W-:Y:S11]  /*12f0*/  @P0 BRA `(.L_x_13) ;  /* 0x0000000000400947 */ /* 0x03cff60003800000 */
[----:B------:R-:W-:Y:S01]  /*1300*/  MOV R0, 0x0 ;  /* 0x0000000000007802 */ /* 0x000fe20000000f00 */
[----:B------:R-:W-:Y:S01]  /*1310*/  ULDC.64 UR4, c[0x4][0x68] ;  /* 0x01001a0000047ab9 */ /* 0x000fe20000000a00 */
[----:B------:R-:W-:Y:S01]  /*1320*/  ULDC.64 UR6, c[0x4][0x8] ;  /* 0x0100020000067ab9 */ /* 0x000fe20000000a00 */
[----:B------:R-:W-:Y:S01]  /*1330*/  IMAD.U32 R4, RZ, RZ, UR4 ;  /* 0x00000004ff047e24 */ /* 0x000fe2000f8e00ff */
[----:B------:R0:W1:Y:S01]  /*1340*/  LDC.64 R14, c[0x4][R0] ;  /* 0x01000000000e7b82 */ /* 0x0000620000000a00 */
[----:B------:R-:W-:Y:S01]  /*1350*/  IMAD.U32 R5, RZ, RZ, UR5 ;  /* 0x00000005ff057e24 */ /* 0x000fe2000f8e00ff */
[----:B------:R-:W-:Y:S01]  /*1360*/  ULDC.64 UR4, c[0x4][0x70] ;  /* 0x01001c0000047ab9 */ /* 0x000fe20000000a00 */
[----:B------:R-:W-:Y:S02]  /*1370*/  IMAD.U32 R10, RZ, RZ, UR6 ;  /* 0x00000006ff0a7e24 */ /* 0x000fe4000f8e00ff */
[----:B------:R-:W-:Y:S02]  /*1380*/  IMAD.U32 R6, RZ, RZ, UR4 ;  /* 0x00000004ff067e24 */ /* 0x000fe4000f8e00ff */
[----:B------:R-:W-:-:S02]  /*1390*/  IMAD.U32 R7, RZ, RZ, UR5 ;  /* 0x00000005ff077e24 */ /* 0x000fc4000f8e00ff */
[----:B------:R-:W-:Y:S02]  /*13a0*/  IMAD.U32 R11, RZ, RZ, UR7 ;  /* 0x00000007ff0b7e24 */ /* 0x000fe4000f8e00ff */
[----:B------:R-:W-:Y:S02]  /*13b0*/  IMAD.MOV.U32 R8, RZ, RZ, 0x1e1 ;  /* 0x000001e1ff087424 */ /* 0x000fe400078e00ff */
[----:B------:R-:W-:Y:S02]  /*13c0*/  IMAD.MOV.U32 R12, RZ, RZ, 0x1 ;  /* 0x00000001ff0c7424 */ /* 0x000fe400078e00ff */
[----:B0-----:R-:W-:-:S07]  /*13d0*/  IMAD.MOV.U32 R13, RZ, RZ, RZ ;  /* 0x000000ffff0d7224 */ /* 0x001fce00078e00ff */
[----:B------:R-:W-:-:S07]  /*13e0*/  LEPC R20, `(.L_x_13) ;  /* 0x000000001014794e */ /* 0x000fce0000000000 */
[----:B-1---5:R-:W-:Y:S05]  /*13f0*/  CALL.ABS.NOINC R14 ;  /* 0x000000000e007343 */ /* 0x022fea0003c00000 */
.L_x_13:
[----:B------:R-:W-:-:S13]  /*1400*/  ISETP.NE.AND P0, PT, R116, 0x3, PT ;  /* 0x000000037400780c */ /* 0x000fda0003f05270 */
[----:B------:R-:W-:Y:S05]  /*1410*/  @!P0 BRA `(.L_x_14) ;  /* 0x0000000000048947 */ /* 0x000fea0003800000 */
[----:B------:R-:W-:Y:S01]  /*1420*/  BPT.TRAP 0x1 ;  /* 0x000000040000795c */ /* 0x000fe20000300000 */
.L_x_14:
[----:B------:R-:W-:Y:S02]  /*1430*/  IMAD.U32 R3, RZ, RZ, UR42 ;  /* 0x0000002aff037e24 */ /* 0x000fe4000f8e00ff */
[----:B------:R-:W-:-:S03]  /*1440*/  IMAD.U32 R0, RZ, RZ, UR40 ;  /* 0x00000028ff007e24 */ /* 0x000fc6000f8e00ff */
[----:B------:R-:W-:Y:S02]  /*1450*/  LEA R3, R3, UR46, 0x3 ;  /* 0x0000002e03037c11 */ /* 0x000fe4000f8e18ff */
[----:B------:R-:W-:-:S04]  /*1460*/  SHF.L.U32 R0, R0, 0x1f, RZ ;  /* 0x0000001f00007819 */ /* 0x000fc800000006ff */
[----:B------:R0:W1:Y:S01]  /*1470*/  SYNCS.PHASECHK.TRANS64.TRYWAIT P1, [R3+URZ], R0 ;  /* 0x00000000030075a7 */ /* 0x000062000802017f */
[----:B------:R-:W-:Y:S05]  /*1480*/  @!P0 BRA `(.L_x_15) ;  /* 0x0000000000048947 */ /* 0x000fea0003800000 */
[----:B------:R-:W-:Y:S01]  /*1490*/  BPT.TRAP 0x1 ;  /* 0x000000040000795c */ /* 0x000fe20000300000 */
.L_x_15:
[----:B------:R-:W-:-:S05]  /*14a0*/  IMAD.U32 R4, RZ, RZ, UR44 ;  /* 0x0000002cff047e24 */ /* 0x000fca000f8e00ff */
[----:B------:R-:W-:Y:S01]  /*14b0*/  ISETP.GE.AND P2, PT, R4, 0x1, PT ;  /* 0x000000010400780c */ /* 0x000fe20003f46270 */
[----:B-1----:R-:W-:-:S12]  /*14c0*/  @P1 BRA `(.L_x_16) ;  /* 0x0000000000081947 */ /* 0x002fd80003800000 */
[----:B------:R-:W1:Y:S02]  /*14d0*/  SYNCS.PHASECHK.TRANS64.TRYWAIT P1, [R3+URZ], R0 ;  /* 0x00000000030075a7 */ /* 0x000e64000802017f */
[----:B-1----:R-:W-:Y:S05]  /*14e0*/  @!P1 BRA `(.L_x_17) ;  /* 0x0000007c00009947 */ /* 0x002fea0003800000 */
.L_x_16:
[----:B------:R-:W-:Y:S05]  /*14f0*/  WARPSYNC.ALL ;  /* 0x0000000000007948 */ /* 0x000fea0003800000 */
[----:B------:R-:W-:Y:S01]  /*1500*/  UIADD3 UR4, UR46, 0x40100, URZ ;  /* 0x000401002e047890 */ /* 0x000fe2000fffe03f */
[----:B------:R-:W-:Y:S01]  /*1510*/  WARPGROUP.ARRIVE ;  /* 0x00000000000079c5 */ /* 0x000fe20000000000 */
[----:B------:R-:W-:Y:S02]  /*1520*/  ULEA UR6, UR42, UR45, 0xc ;  /* 0x0000002d2a067291 */ /* 0x000fe4000f8e603f */
[----:B------:R-:W-:Y:S01]  /*1530*/  USHF.R.U32.HI UR4, URZ, 0x4, UR4 ;  /* 0x000000043f047899 */ /* 0x000fe20008011604 */
[----:B------:R-:W-:Y:S01]  /*1540*/  UMOV UR13, 0x40000040 ;  /* 0x40000040000d7882 */ /* 0x000fe20000000000 */
[----:B------:R-:W-:-:S02]  /*1550*/  UMOV UR15, 0x40000040 ;  /* 0x40000040000f7882 */ /* 0x000fc40000000000 */
[----:B------:R-:W-:Y:S01]  /*1560*/  ULOP3.LUT UR4, UR4, 0x3fff, URZ, 0xc0, !UPT ;  /* 0x00003fff04047892 */ /* 0x000fe2000f8ec03f */
[----:B------:R-:W-:Y:S01]  /*1570*/  UMOV UR12, UR6 ;  /* 0x00000006000c7c82 */ /* 0x000fe20008000000 */
[----:B------:R-:W-:Y:S02]  /*1580*/  UIADD3 UR5, UR6, 0x400, URZ ;  /* 0x0000040006057890 */ /* 0x000fe4000fffe03f */
[----:B------:R-:W-:Y:S02]  /*1590*/  ULOP3.LUT UR8, UR4, 0x10000, URZ, 0xfc, !UPT ;  /* 0x0001000004087892 */ /* 0x000fe4000f8efc3f */
[----:B------:R-:W-:Y:S02]  /*15a0*/  UIADD3 UR7, UR6, 0x806, URZ ;  /* 0x0000080606077890 */ /* 0x000fe4000fffe03f */
[----:B------:R-:W-:Y:S02]  /*15b0*/  ULEA UR4, UR42, UR8, 0xa ;  /* 0x000000082a047291 */ /* 0x000fe4000f8e503f */
[----:B------:R-:W-:-:S02]  /*15c0*/  UIADD3 UR10, UR6, 0xc06, URZ ;  /* 0x00000c06060a7890 */ /* 0x000fc4000fffe03f */
[----:B------:R-:W-:-:S03]  /*15d0*/  UIADD3 UR9, UR4, 0x206, URZ ;  /* 0x0000020604097890 */ /* 0x000fc6000fffe03f */
[----:B------:R-:W-:Y:S02]  /*15e0*/  UMOV UR14, UR4 ;  /* 0x00000004000e7c82 */ /* 0x000fe40008000000 */
[----:B------:R-:W-:Y:S01]  /*15f0*/  HGMMA.64x64x16.F32.BF16 R56, gdesc[UR12], RZ, !UPT, gsb0 ;  /* 0x00e000000c3879f0 */ /* 0x000fe2000c0018ff */
[----:B------:R-:W-:Y:S01]  /*1600*/  UMOV UR12, UR5 ;  /* 0x00000005000c7c82 */ /* 0x000fe20008000000 */
[----:B------:R-:W-:Y:S01]  /*1610*/  UMOV UR13, 0x40000040 ;  /* 0x40000040000d7882 */ /* 0x000fe20000000000 */
[----:B------:R-:W-:Y:S01]  /*1620*/  UIADD3 UR5, UR6, 0x402, URZ ;  /* 0x0000040206057890 */ /* 0x000fe2000fffe03f */
[----:B------:R-:W-:Y:S02]  /*1630*/  WARPGROUP.DEPBAR.LE gsb0, 0x0 ;  /* 0x00008000000079c5 */ /* 0x000fe40000010000 */
[----:B------:R-:W-:-:S06]  /*1640*/  WARPGROUP.ARRIVE ;  /* 0x00000000000079c5 */ /* 0x000fcc0000000000 */
[----:B------:R-:W-:Y:S01]  /*1650*/  HGMMA.64x64x16.F32.BF16 R24, gdesc[UR12], RZ, !UPT, gsb0 ;  /* 0x00e000000c1879f0 */ /* 0x000fe2000c0018ff */
[----:B------:R-:W-:Y:S02]  /*1660*/  UIADD3 UR12, UR6, 0x2, URZ ;  /* 0x00000002060c7890 */ /* 0x000fe4000fffe03f */
[----:B------:R-:W-:Y:S01]  /*1670*/  UIADD3 UR14, UR4, 0x2, URZ ;  /* 0x00000002040e7890 */ /* 0x000fe2000fffe03f */
[----:B------:R-:W-:Y:S01]  /*1680*/  UMOV UR13, 0x40000040 ;  /* 0x40000040000d7882 */ /* 0x000fe20000000000 */
[----:B------:R-:W-:Y:S01]  /*1690*/  UMOV UR15, 0x40000040 ;  /* 0x40000040000f7882 */ /* 0x000fe20000000000 */
[----:B------:R-:W-:Y:S02]  /*16a0*/  WARPGROUP.DEPBAR.LE gsb0, 0x0 ;  /* 0x00008000000079c5 */ /* 0x000fe40000010000 */
[----:B------:R-:W-:-:S06]  /*16b0*/  WARPGROUP.ARRIVE ;  /* 0x00000000000079c5 */ /* 0x000fcc0000000000 */
[----:B------:R-:W-:Y:S01]  /*16c0*/  HGMMA.64x64x16.F32.BF16 R56, gdesc[UR12], R56, gsb0 ;  /* 0x00e000000c3879f0 */ /* 0x000fe20008001838 */
[----:B------:R-:W-:Y:S01]  /*16d0*/  UMOV UR12, UR5 ;  /* 0x00000005000c7c82 */ /* 0x000fe20008000000 */
[----:B------:R-:W-:Y:S01]  /*16e0*/  UMOV UR13, 0x40000040 ;  /* 0x40000040000d7882 */ /* 0x000fe20000000000 */
[----:B------:R-:W-:Y:S01]  /*16f0*/  UIADD3 UR5, UR6, 0x404, URZ ;  /* 0x0000040406057890 */ /* 0x000fe2000fffe03f */
[----:B------:R-:W-:Y:S02]  /*1700*/  WARPGROUP.DEPBAR.LE gsb0, 0x0 ;  /* 0x00008000000079c5 */ /* 0x000fe40000010000 */
[----:B------:R-:W-:-:S06]  /*1710*/  WARPGROUP.ARRIVE ;  /* 0x00000000000079c5 */ /* 0x000fcc0000000000 */
[----:B------:R-:W-:Y:S01]  /*1720*/  HGMMA.64x64x16.F32.BF16 R24, gdesc[UR12], R24, gsb0 ;  /* 0x00e000000c1879f0 */ /* 0x000fe20008001818 */
        /* <DEDUP_REMOVED lines=56> */
[----:B------:R-:W-:Y:S01]  /*1ab0*/  UMOV UR4, UR7 ;  /* 0x0000000700047c82 */ /* 0x000fe20008000000 */
[----:B------:R-:W-:Y:S01]  /*1ac0*/  UMOV UR6, UR9 ;  /* 0x0000000900067c82 */ /* 0x000fe20008000000 */
[----:B------:R-:W-:Y:S01]  /*1ad0*/  UMOV UR7, 0x40000040 ;  /* 0x4000004000077882 */ /* 0x000fe20000000000 */
[----:B------:R-:W-:Y:S02]  /*1ae0*/  WARPGROUP.DEPBAR.LE gsb0, 0x0 ;  /* 0x00008000000079c5 */ /* 0x000fe40000010000 */
[----:B------:R-:W-:-:S06]  /*1af0*/  WARPGROUP.ARRIVE ;  /* 0x00000000000079c5 */ /* 0x000fcc0000000000 */
[----:B------:R-:W-:Y:S01]  /*1b00*/  HGMMA.64x64x16.F32.BF16 R56, gdesc[UR12], R56, gsb0 ;  /* 0x00e000000c3879f0 */ /* 0x000fe20008001838 */
[----:B------:R-:W-:Y:S01]  /*1b10*/  UMOV UR12, UR5 ;  /* 0x00000005000c7c82 */ /* 0x000fe20008000000 */
[----:B------:R-:W-:Y:S01]  /*1b20*/  UMOV UR13, 0x40000040 ;  /* 0x40000040000d7882 */ /* 0x000fe20000000000 */
[----:B------:R-:W-:Y:S01]  /*1b30*/  UMOV UR5, 0x40000040 ;  /* 0x4000004000057882 */ /* 0x000fe20000000000 */
[----:B------:R-:W-:Y:S02]  /*1b40*/  WARPGROUP.DEPBAR.LE gsb0, 0x0 ;  /* 0x00008000000079c5 */ /* 0x000fe40000010000 */
[----:B------:R-:W-:-:S06]  /*1b50*/  WARPGROUP.ARRIVE ;  /* 0x00000000000079c5 */ /* 0x000fcc0000000000 */
[----:B------:R-:W-:Y:S03]  /*1b60*/  HGMMA.64x64x16.F32.BF16 R24, gdesc[UR12], R24, gsb0 ;  /* 0x00e000000c1879f0 */ /* 0x000fe60008001818 */
[----:B------:R-:W-:Y:S02]  /*1b70*/  WARPGROUP.DEPBAR.LE gsb0, 0x0 ;  /* 0x00008000000079c5 */ /* 0x000fe40000010000 */
[----:B------:R-:W-:-:S06]  /*1b80*/  WARPGROUP.ARRIVE ;  /* 0x00000000000079c5 */ /* 0x000fcc0000000000 */
[----:B------:R-:W-:Y:S01]  /*1b90*/  HGMMA.64x64x16.F32.BF16 R56, gdesc[UR4], R56, gsb0 ;  /* 0x00e00000043879f0 */ /* 0x000fe20008001838 */
[----:B------:R-:W-:Y:S01]  /*1ba0*/  UMOV UR4, UR10 ;  /* 0x0000000a00047c82 */ /* 0x000fe20008000000 */
[----:B------:R-:W-:Y:S01]  /*1bb0*/  UMOV UR5, 0x40000040 ;  /* 0x4000004000057882 */ /* 0x000fe20000000000 */
[----:B------:R-:W-:Y:S02]  /*1bc0*/  WARPGROUP.DEPBAR.LE gsb0, 0x0 ;  /* 0x00008000000079c5 */ /* 0x000fe40000010000 */
[----:B------:R-:W-:-:S06]  /*1bd0*/  WARPGROUP.ARRIVE ;  /* 0x00000000000079c5 */ /* 0x000fcc0000000000 */
[----:B------:R-:W-:Y:S03]  /*1be0*/  HGMMA.64x64x16.F32.BF16 R24, gdesc[UR4], R24, gsb0 ;  /* 0x00e00000041879f0 */ /* 0x000fe60008001818 */
[----:B------:R-:W-:Y:S02]  /*1bf0*/  WARPGROUP.DEPBAR.LE gsb0, 0x0 ;  /* 0x00008000000079c5 */ /* 0x000fe40000010000 */
[----:B------:R-:W-:Y:S05]  /*1c00*/  @!P2 BRA `(.L_x_18) ;  /* 0x00000008004ca947 */ /* 0x000fea0003800000 */
[----:B------:R-:W-:Y:S01]  /*1c10*/  UIADD3 UR13, UR42, 0x1, URZ ;  /* 0x000000012a0d7890 */ /* 0x000fe2000fffe03f */
[----:B01----:R-:W-:Y:S01]  /*1c20*/  IMAD.U32 R0, RZ, RZ, UR44 ;  /* 0x0000002cff007e24 */ /* 0x003fe2000f8e00ff */
[----:B------:R-:W-:Y:S02]  /*1c30*/  UMOV UR9, UR42 ;  /* 0x0000002a00097c82 */ /* 0x000fe40008000000 */
[----:B------:R-:W-:-:S04]  /*1c40*/  UISETP.NE.AND UP0, UPT, UR13, 0x4, UPT ;  /* 0x000000040d00788c */ /* 0x000fc8000bf05270 */
[----:B------:R-:W-:Y:S02]  /*1c50*/  USEL UR4, URZ, 0x1, UP0 ;  /* 0x000000013f047887 */ /* 0x000fe40008000000 */
[----:B------:R-:W-:Y:S02]  /*1c60*/  USEL UR13, UR13, URZ, UP0 ;  /* 0x0000003f0d0d7287 */ /* 0x000fe40008000000 */
[----:B------:R-:W-:-:S06]  /*1c70*/  ULOP3.LUT UR4, UR40, UR4, URZ, 0x3c, !UPT ;  /* 0x0000000428047292 */ /* 0x000fcc000f8e3c3f */
[----:B------:R-:W-:-:S07]  /*1c80*/  IMAD.U32 R5, RZ, RZ, UR4 ;  /* 0x00000004ff057e24 */ /* 0x000fce000f8e00ff */
.L_x_25:
[----:B01----:R-:W-:Y:S05]  /*1c90*/  @!P0 BRA `(.L_x_19) ;  /* 0x0000000000048947 */ /* 0x003fea0003800000 */
[----:B------:R-:W-:Y:S01]  /*1ca0*/  BPT.TRAP 0x1 ;  /* 0x000000040000795c */ /* 0x000fe20000300000 */
.L_x_19:
[----:B------:R-:W0:Y:S01]  /*1cb0*/  S2UR UR4, SR_CgaCtaId ;  /* 0x00000000000479c3 */ /* 0x000e220000008800 */
[----:B------:R-:W-:Y:S01]  /*1cc0*/  UMOV UR10, 0x400 ;  /* 0x00000400000a7882 */ /* 0x000fe20000000000 */
[----:B------:R-:W-:Y:S01]  /*1cd0*/  SHF.L.U32 R3, R5, 0x1f, RZ ;  /* 0x0000001f05037819 */ /* 0x000fe200000006ff */
[----:B0-----:R-:W-:-:S04]  /*1ce0*/  ULEA UR10, UR4, UR10, 0x18 ;  /* 0x0000000a040a7291 */ /* 0x001fc8000f8ec03f */
[----:B------:R-:W-:-:S09]  /*1cf0*/  ULEA UR4, UR13, UR10, 0x3 ;  /* 0x0000000a0d047291 */ /* 0x000fd2000f8e183f */
[----:B------:R0:W1:Y:S01]  /*1d00*/  SYNCS.PHASECHK.TRANS64.TRYWAIT P1, [UR4], R3 ;  /* 0x00000003ff0075a7 */ /* 0x0000620008020144 */
[----:B------:R-:W-:Y:S05]  /*1d10*/  @!P0 BRA `(.L_x_20) ;  /* 0x0000000000048947 */ /* 0x000fea0003800000 */
[----:B------:R-:W-:Y:S01]  /*1d20*/  BPT.TRAP 0x1 ;  /* 0x000000040000795c */ /* 0x000fe20000300000 */
.L_x_20:
[----:B-1----:R-:W-:Y:S05]  /*1d30*/  @P1 BRA `(.L_x_21) ;  /* 0x0000000000081947 */ /* 0x002fea0003800000 */
[----:B------:R-:W1:Y:S02]  /*1d40*/  SYNCS.PHASECHK.TRANS64.TRYWAIT P1, [UR4], R3 ;  /* 0x00000003ff0075a7 */ /* 0x000e640008020144 */
[----:B-1----:R-:W-:Y:S05]  /*1d50*/  @!P1 BRA `(.L_x_22) ;  /* 0x0000007000f89947 */ /* 0x002fea0003800000 */
.L_x_21:
[----:B------:R-:W-:Y:S01]  /*1d60*/  ULEA UR12, UR13, UR8, 0xa ;  /* 0x000000080d0c7291 */ /* 0x000fe2000f8e503f */
[----:B------:R-:W-:Y:S01]  /*1d70*/  WARPGROUP.ARRIVE ;  /* 0x00000000000079c5 */ /* 0x000fe20000000000 */
[----:B------:R-:W-:Y:S01]  /*1d80*/  ULEA UR11, UR13, UR45, 0xc ;  /* 0x0000002d0d0b7291 */ /* 0x000fe2000f8e603f */
[----:B------:R-:W-:Y:S01]  /*1d90*/  UMOV UR7, 0x40000040 ;  /* 0x4000004000077882 */ /* 0x000fe20000000000 */
[----:B------:R-:W-:Y:S02]  /*1da0*/  UMOV UR5, 0x40000040 ;  /* 0x4000004000057882 */ /* 0x000fe40000000000 */
[----:B------:R-:W-:Y:S01]  /*1db0*/  UIADD3 UR14, UR11, 0x400, URZ ;  /* 0x000004000b0e7890 */ /* 0x000fe2000fffe03f */
[----:B------:R-:W-:Y:S02]  /*1dc0*/  UMOV UR6, UR12 ;  /* 0x0000000c00067c82 */ /* 0x000fe40008000000 */
[----:B------:R-:W-:Y:S02]  /*1dd0*/  UMOV UR4, UR11 ;  /* 0x0000000b00047c82 */ /* 0x000fe40008000000 */
[----:B------:R-:W-:Y:S01]  /*1de0*/  HGMMA.64x64x16.F32.BF16 R56, gdesc[UR4], R56, gsb0 ;  /* 0x00e00000043879f0 */ /* 0x000fe20008001838 */
[----:B------:R-:W-:Y:S01]  /*1df0*/  UMOV UR5, 0x40000040 ;  /* 0x4000004000057882 */ /* 0x000fe20000000000 */
[----:B------:R-:W-:Y:S01]  /*1e00*/  UMOV UR4, UR14 ;  /* 0x0000000e00047c82 */ /* 0x000fe20008000000 */
[----:B------:R-:W-:Y:S01]  /*1e10*/  UIADD3 UR14, UR11, 0x402, URZ ;  /* 0x000004020b0e7890 */ /* 0x000fe2000fffe03f */
[----:B------:R-:W-:-:S02]  /*1e20*/  WARPGROUP.DEPBAR.LE gsb0, 0x0 ;  /* 0x00008000000079c5 */ /* 0x000fc40000010000 */
        /* <DEDUP_REMOVED lines=76> */
[----:B------:R-:W-:Y:S02]  /*22f0*/  WARPGROUP.DEPBAR.LE gsb0, 0x0 ;  /* 0x00008000000079c5 */ /* 0x000fe40000010000 */
[----:B------:R-:W-:-:S06]  /*2300*/  WARPGROUP.ARRIVE ;  /* 0x00000000000079c5 */ /* 0x000fcc0000000000 */
[----:B------:R-:W-:Y:S01]  /*2310*/  HGMMA.64x64x16.F32.BF16 R24, gdesc[UR4], R24, gsb0 ;  /* 0x00e00000041879f0 */ /* 0x000fe20008001818 */
[----:B------:R-:W-:Y:S02]  /*2320*/  UIADD3 UR6, UR12, 0x206, URZ ;  /* 0x000002060c067890 */ /* 0x000fe4000fffe03f */
[----:B------:R-:W-:Y:S01]  /*2330*/  UIADD3 UR4, UR11, 0x806, URZ ;  /* 0x000008060b047890 */ /* 0x000fe2000fffe03f */
[----:B------:R-:W-:Y:S01]  /*2340*/  UMOV UR7, 0x40000040 ;  /* 0x4000004000077882 */ /* 0x000fe20000000000 */
[----:B------:R-:W-:Y:S01]  /*2350*/  UMOV UR5, 0x40000040 ;  /* 0x4000004000057882 */ /* 0x000fe20000000000 */
[----:B------:R-:W-:Y:S01]  /*2360*/  UIADD3 UR11, UR11, 0xc06, URZ ;  /* 0x00000c060b0b7890 */ /* 0x000fe2000fffe03f */
        /* <DEDUP_REMOVED lines=10> */
[----:B------:R-:W-:Y:S01]  /*2410*/  BPT.TRAP 0x1 ;  /* 0x000000040000795c */ /* 0x000fe20000300000 */
.L_x_23:
[----:B------:R-:W-:Y:S01]  /*2420*/  ULEA UR10, UR9, UR10, 0x3 ;  /* 0x0000000a090a7291 */ /* 0x000fe2000f8e183f */
[----:B------:R-:W-:-:S03]  /*2430*/  ISETP.GT.U32.AND P1, PT, R18, 0x1, PT ;  /* 0x000000011200780c */ /* 0x000fc60003f24070 */
[----:B------:R-:W-:-:S04]  /*2440*/  UIADD3 UR10, UR10, 0x20, URZ ;  /* 0x000000200a0a7890 */ /* 0x000fc8000fffe03f */
[----:B------:R-:W-:-:S09]  /*2450*/  UPRMT UR10, URZ, 0x654, UR10 ;  /* 0x000006543f0a7896 */ /* 0x000fd2000800000a */
[----:B------:R-:W-:Y:S01]  /*2460*/  SYNCS.ARRIVE.TRANS64.RED.A1T0 RZ, [UR10], RZ ;  /* 0x000000ffffff79a7 */ /* 0x000fe2000810040a */
[----:B------:R-:W-:Y:S05]  /*2470*/  @P1 BRA `(.L_x_24) ;  /* 0x0000000000041947 */ /* 0x000fea0003800000 */
[----:B------:R-:W-:Y:S01]  /*2480*/  BPT.TRAP 0x1 ;  /* 0x000000040000795c */ /* 0x000fe20000300000 */
.L_x_24:
[----:B------:R-:W-:Y:S01]  /*2490*/  UIADD3 UR13, UR13, 0x1, URZ ;  /* 0x000000010d0d7890 */ /* 0x000fe2000fffe03f */
[C---:B------:R-:W-:Y:S01]  /*24a0*/  ISETP.GT.AND P1, PT, R0.reuse, 0x1, PT ;  /* 0x000000010000780c */ /* 0x040fe20003f24270 */
[----:B------:R-:W-:Y:S01]  /*24b0*/  UIADD3 UR9, UR9, 0x1, URZ ;  /* 0x0000000109097890 */ /* 0x000fe2000fffe03f */
[----:B------:R-:W-:Y:S01]  /*24c0*/  VIADD R0, R0, 0xffffffff ;  /* 0xffffffff00007836 */ /* 0x000fe20000000000 */
[----:B------:R-:W-:Y:S02]  /*24d0*/  UISETP.NE.AND UP0, UPT, UR13, 0x4, UPT ;  /* 0x000000040d00788c */ /* 0x000fe4000bf05270 */
[----:B------:R-:W-:Y:S02]  /*24e0*/  UISETP.NE.AND UP1, UPT, UR9, 0x4, UPT ;  /* 0x000000040900788c */ /* 0x000fe4000bf25270 */
[----:B------:R-:W-:Y:S02]  /*24f0*/  USEL UR4, URZ, 0x1, UP0 ;  /* 0x000000013f047887 */ /* 0x000fe40008000000 */
[----:B------:R-:W-:-:S02]  /*2500*/  USEL UR13, UR13, URZ, UP0 ;  /* 0x0000003f0d0d7287 */ /* 0x000fc40008000000 */
[----:B------:R-:W-:Y:S02]  /*2510*/  USEL UR9, UR9, URZ, UP1 ;  /* 0x0000003f09097287 */ /* 0x000fe40008800000 */
[----:B------:R-:W-:Y:S01]  /*2520*/  LOP3.LUT R5, R5, UR4, RZ, 0x3c, !PT ;  /* 0x0000000405057c12 */ /* 0x000fe2000f8e3cff */
[----:B------:R-:W-:Y:S09]  /*2530*/  @P1 BRA `(.L_x_25) ;  /* 0xfffffff400d41947 */ /* 0x000ff2000383ffff */
.L_x_18:
[----:B01----:R-:W0:Y:S02]  /*2540*/  LDC R0, c[0x0][0x28c] ;  /* 0x0000a300ff007b82 */ /* 0x003e240000000800 */
[----:B0-----:R-:W-:-:S13]  /*2550*/  ISETP.GE.AND P1, PT, R0, 0x1, PT ;  /* 0x000000010000780c */ /* 0x001fda0003f26270 */
[----:B------:R-:W-:Y:S05]  /*2560*/  @!P1 BRA `(.L_x_26) ;  /* 0x0000000000389947 */ /* 0x000fea0003800000 */
[----:B------:R-:W-:Y:S05]  /*2570*/  @!P0 BRA `(.L_x_27) ;  /* 0x0000000000048947 */ /* 0x000fea0003800000 */
[----:B------:R-:W-:Y:S01]  /*2580*/  BPT.TRAP 0x1 ;  /* 0x000000040000795c */ /* 0x000fe20000300000 */
.L_x_27:
[----:B------:R-:W0:Y:S01]  /*2590*/  S2UR UR6, SR_CgaCtaId ;  /* 0x00000000000679c3 */ /* 0x000e220000008800 */
[----:B------:R-:W-:Y:S01]  /*25a0*/  UIADD3 UR4, UR44, UR42, URZ ;  /* 0x0000002a2c047290 */ /* 0x000fe2000fffe03f */
[----:B------:R-:W-:Y:S01]  /*25b0*/  ISETP.GT.U32.AND P0, PT, R18, 0x1, PT ;  /* 0x000000011200780c */ /* 0x000fe20003f04070 */
[----:B------:R-:W-:Y:S02]  /*25c0*/  UMOV UR5, 0x400 ;  /* 0x0000040000057882 */ /* 0x000fe40000000000 */
[----:B------:R-:W-:-:S04]  /*25d0*/  USHF.L.U32 UR4, UR4, 0x3, URZ ;  /* 0x0000000304047899 */ /* 0x000fc8000800063f */
[----:B------:R-:W-:Y:S02]  /*25e0*/  ULOP3.LUT UR4, UR4, 0x18, URZ, 0xc0, !UPT ;  /* 0x0000001804047892 */ /* 0x000fe4000f8ec03f */
[----:B0-----:R-:W-:-:S04]  /*25f0*/  ULEA UR5, UR6, UR5, 0x18 ;  /* 0x0000000506057291 */ /* 0x001fc8000f8ec03f */
[----:B------:R-:W-:-:S04]  /*2600*/  UIADD3 UR4, UR5, 0x20, UR4 ;  /* 0x0000002005047890 */ /* 0x000fc8000fffe004 */
[----:B------:R-:W-:-:S09]  /*2610*/  UPRMT UR4, URZ, 0x654, UR4 ;  /* 0x000006543f047896 */ /* 0x000fd20008000004 */
[----:B------:R-:W-:Y:S01]  /*2620*/  SYNCS.ARRIVE.TRANS64.RED.A1T0 RZ, [UR4], RZ ;  /* 0x000000ffffff79a7 */ /* 0x000fe20008100404 */
[----:B------:R-:W-:Y:S05]  /*2630*/  @P0 BRA `(.L_x_26) ;  /* 0x0000000000040947 */ /* 0x000fea0003800000 */
[----:B------:R-:W-:Y:S01]  /*2640*/  BPT.TRAP 0x1 ;  /* 0x000000040000795c */ /* 0x000fe20000300000 */
.L_x_26:
[----:B------:R-:W-:Y:S01]  /*2650*/  IMAD.SHL.U32 R101, R101, 0x40, RZ ;  /* 0x0000004065657824 */ /* 0x000fe200078e00ff */
[----:B------:R-:W-:Y:S01]  /*2660*/  ULDC UR6, c[0x0][0x288] ;  /* 0x0000a20000067ab9 */ /* 0x000fe20000000800 */
[----:B------:R-:W-:Y:S01]  /*2670*/  SHF.R.S32.HI R21, RZ, 0x1f, R19 ;  /* 0x0000001fff157819 */ /* 0x000fe20000011413 */
[----:B------:R-:W-:Y:S01]  /*2680*/  IMAD.SHL.U32 R3, R109, 0x100, RZ ;  /* 0x000001006d037824 */ /* 0x000fe200078e00ff */
[----:B------:R-:W-:Y:S01]  /*2690*/  ULDC.64 UR4, c[0x0][0x5d0] ;  /* 0x0001740000047ab9 */ /* 0x000fe20000000a00 */
[----:B------:R-:W-:Y:S01]  /*26a0*/  LOP3.LUT R8, R101, 0x6, R96, 0xf8, !PT ;  /* 0x0000000665087812 */ /* 0x000fe200078ef860 */
[----:B------:R-:W-:Y:S01]  /*26b0*/  IMAD.WIDE R108, R109, 0x100, R22 ;  /* 0x000001006d6c7825 */ /* 0x000fe200078e0216 */
[----:B------:R-:W-:Y:S01]  /*26c0*/  ISETP.GE.AND P0, PT, R101, UR6, PT ;  /* 0x0000000665007c0c */ /* 0x000fe2000bf06270 */
[----:B------:R-:W-:Y:S01]  /*26d0*/  ULDC UR6, c[0x0][0x284] ;  /* 0x0000a10000067ab9 */ /* 0x000fe20000000800 */
[----:B------:R-:W-:Y:S01]  /*26e0*/  SHF.R.S32.HI R9, RZ, 0x1f, R8 ;  /* 0x0000001fff097819 */ /* 0x000fe20000011408 */
[----:B------:R-:W-:Y:S01]  /*26f0*/  IMAD R0, R21, UR4, RZ ;  /* 0x0000000415007c24 */ /* 0x000fe2000f8e02ff */
[----:B------:R-:W-:-:S03]  /*2700*/  ISETP.GE.OR P0, PT, R3, UR6, P0 ;  /* 0x0000000603007c0c */ /* 0x000fc60008706670 */
[C---:B------:R-:W-:Y:S02]  /*2710*/  IMAD R7, R19.reuse, UR5, R0 ;  /* 0x0000000513077c24 */ /* 0x040fe4000f8e0200 */
[----:B------:R-:W-:Y:S01]  /*2720*/  IMAD.WIDE.U32 R4, R19, UR4, R8 ;  /* 0x0000000413047c25 */ /* 0x000fe2000f8e0008 */
[----:B------:R-:W-:-:S03]  /*2730*/  ULDC.64 UR4, c[0x0][0x5c8] ;  /* 0x0001720000047ab9 */ /* 0x000fc60000000a00 */
[----:B------:R-:W-:Y:S02]  /*2740*/  IMAD R11, R109, UR4, RZ ;  /* 0x000000046d0b7c24 */ /* 0x000fe4000f8e02ff */
[----:B------:R-:W-:Y:S02]  /*2750*/  IMAD.IADD R5, R5, 0x1, R7 ;  /* 0x0000000105057824 */ /* 0x000fe400078e0207 */
[C---:B------:R-:W-:Y:S02]  /*2760*/  IMAD R11, R108.reuse, UR5, R11 ;  /* 0x000000056c0b7c24 */ /* 0x040fe4000f8e020b */
[----:B------:R-:W-:-:S04]  /*2770*/  IMAD.WIDE.U32 R112, R108, UR4, R4 ;  /* 0x000000046c707c25 */ /* 0x000fc8000f8e0004 */
[----:B------:R-:W-:Y:S01]  /*2780*/  IMAD.MOV.U32 R0, RZ, RZ, -0x1 ;  /* 0xffffffffff007424 */ /* 0x000fe200078e00ff */
[----:B------:R-:W-:Y:S06]  /*2790*/  @P0 BRA `(.L_x_28) ;  /* 0x0000004c00000947 */ /* 0x000fec0003800000 */
[----:B-----5:R-:W-:Y:S01]  /*27a0*/  FSETP.NEU.AND P1, PT, R89, RZ, PT ;  /* 0x000000ff5900720b */ /* 0x020fe20003f2d000 */
[----:B------:R-:W-:Y:S01]  /*27b0*/  IMAD.IADD R4, R90, 0x1, -R101 ;  /* 0x000000015a047824 */ /* 0x000fe200078e0a65 */
[----:B------:R-:W-:Y:S01]  /*27c0*/  BSSY B0, `(.L_x_28) ;  /* 0x00004bd000007945 */ /* 0x000fe20003800000 */
[----:B------:R-:W-:Y:S02]  /*27d0*/  IMAD.IADD R3, R100, 0x1, -R3 ;  /* 0x0000000164037824 */ /* 0x000fe400078e0a03 */
[----:B------:R-:W-:Y:S01]  /*27e0*/  IMAD.IADD R105, R113, 0x1, R11 ;  /* 0x0000000171697824 */ /* 0x000fe200078e020b */
[----:B------:R-:W-:-:S04]  /*27f0*/  ISETP.GT.AND P6, PT, R4, RZ, PT ;  /* 0x000000ff0400720c */ /* 0x000fc80003fc4270 */
[----:B------:R-:W-:-:S03]  /*2800*/  ISETP.GT.AND P0, PT, R3, RZ, P6 ;  /* 0x000000ff0300720c */ /* 0x000fc60003704270 */
[----:B------:R-:W-:Y:S10]  /*2810*/  @!P1 BRA `(.L_x_29) ;  /* 0x0000003400709947 */ /* 0x000ff40003800000 */
[----:B------:R-:W0:Y:S01]  /*2820*/  LDC.64 R14, c[0x0][0x5b8] ;  /* 0x00016e00ff0e7b82 */ /* 0x000e220000000a00 */
[----:B------:R-:W-:-:S07]  /*2830*/  ULDC.64 UR4, c[0x0][0x5c0] ;  /* 0x0001700000047ab9 */ /* 0x000fce0000000a00 */
[----:B------:R-:W1:Y:S08]  /*2840*/  LDC.64 R106, c[0x0][0x5b0] ;  /* 0x00016c00ff6a7b82 */ /* 0x000e700000000a00 */
[----:B------:R-:W2:Y:S01]  /*2850*/  LDC.64 R12, c[0x0][0x5a8] ;  /* 0x00016a00ff0c7b82 */ /* 0x000ea20000000a00 */
[-C--:B0-----:R-:W-:Y:S02]  /*2860*/  IMAD R6, R21, R14.reuse, RZ ;  /* 0x0000000e15067224 */ /* 0x081fe400078e02ff */
[----:B------:R-:W-:-:S04]  /*2870*/  IMAD.WIDE.U32 R20, R19, R14, R8 ;  /* 0x0000000e13147225 */ /* 0x000fc800078e0008 */
[----:B------:R-:W-:Y:S02]  /*2880*/  IMAD R101, R19, R15, R6 ;  /* 0x0000000f13657224 */ /* 0x000fe400078e0206 */
[-C--:B-1----:R-:W-:Y:S02]  /*2890*/  IMAD R5, R109, R106.reuse, RZ ;  /* 0x0000006a6d057224 */ /* 0x082fe400078e02ff */
[----:B------:R-:W-:Y:S02]  /*28a0*/  IMAD.IADD R103, R21, 0x1, R101 ;  /* 0x0000000115677824 */ /* 0x000fe400078e0265 */
[----:B------:R-:W-:Y:S02]  /*28b0*/  IMAD.MOV.U32 R102, RZ, RZ, R20 ;  /* 0x000000ffff667224 */ /* 0x000fe400078e0014 */
[C---:B------:R-:W-:Y:S02]  /*28c0*/  IMAD R119, R108.reuse, R107, R5 ;  /* 0x0000006b6c777224 */ /* 0x040fe400078e0205 */
[----:B------:R-:W-:-:S04]  /*28d0*/  IMAD.WIDE.U32 R6, R108, R106, R102 ;  /* 0x0000006a6c067225 */ /* 0x000fc800078e0066 */
[----:B------:R-:W-:Y:S01]  /*28e0*/  IMAD.IADD R5, R7, 0x1, R119 ;  /* 0x0000000107057824 */ /* 0x000fe200078e0277 */
[----:B--2---:R-:W-:-:S04]  /*28f0*/  LEA R10, P1, R6, R12, 0x1 ;  /* 0x0000000c060a7211 */ /* 0x004fc800078208ff */
[----:B------:R-:W-:-:S05]  /*2900*/  LEA.HI.X R11, R6, R13, R5, 0x1, P1 ;  /* 0x0000000d060b7211 */ /* 0x000fca00008f0c05 */
[----:B------:R-:W2:Y:S01]  /*2910*/  @P0 LDG.E.LTC128B.U16 R5, desc[UR36][R10.64] ;  /* 0x000000240a050981 */ /* 0x000ea2000c1e1520 */
[----:B------:R-:W-:Y:S01]  /*2920*/  ISETP.GT.AND P4, PT, R4, 0x1, PT ;  /* 0x000000010400780c */ /* 0x000fe20003f84270 */
[----:B------:R-:W-:Y:S01]  /*2930*/  IMAD.WIDE.U32 R6, R108, R106, R8 ;  /* 0x0000006a6c067225 */ /* 0x000fe200078e0008 */
[----:B------:R-:W-:Y:S01]  /*2940*/  BSSY B1, `(.L_x_30) ;  /* 0x0000013000017945 */ /* 0x000fe20003800000 */
[----:B------:R-:W-:Y:S02]  /*2950*/  SHF.L.U64.HI R113, R106, 0x3, R107 ;  /* 0x000000036a717819 */ /* 0x000fe4000001026b */
[----:B------:R-:W-:Y:S01]  /*2960*/  IMAD.IADD R7, R119, 0x1, R7 ;  /* 0x0000000177077824 */ /* 0x000fe200078e0207 */
[----:B------:R-:W-:Y:S01]  /*2970*/  P2R R117, PR, RZ, 0x10 ;  /* 0x00000010ff757803 */ /* 0x000fe20000000000 */
[----:B------:R-:W-:-:S04]  /*2980*/  IMAD.WIDE.U32 R110, R19, R14, R6 ;  /* 0x0000000e136e7225 */ /* 0x000fc800078e0006 */
[----:B------:R-:W-:Y:S01]  /*2990*/  IMAD.IADD R7, R101, 0x1, R111 ;  /* 0x0000000165077824 */ /* 0x000fe200078e026f */
[----:B------:R-:W-:-:S04]  /*29a0*/  LEA R6, P2, R110, R12, 0x1 ;  /* 0x0000000c6e067211 */ /* 0x000fc800078408ff */
[----:B------:R-:W-:Y:S01]  /*29b0*/  LEA.HI.X R7, R110, R13, R7, 0x1, P2 ;  /* 0x0000000d6e077211 */ /* 0x000fe200010f0c07 */
[----:B--2---:R-:W-:-:S04]  /*29c0*/  IMAD.U32 R104, R5, 0x10000, RZ ;  /* 0x0001000005687824 */ /* 0x004fc800078e00ff */
[----:B------:R-:W-:Y:S01]  /*29d0*/  FMUL R15, R104, R89 ;  /* 0x00000059680f7220 */ /* 0x000fe20000400000 */
[----:B------:R-:W-:-:S03]  /*29e0*/  LEA R104, P1, R112, UR4, 0x1 ;  /* 0x0000000470687c11 */ /* 0x000fc6000f8208ff */
[----:B------:R-:W-:Y:S01]  /*29f0*/  FFMA R15, R56, R88, R15 ;  /* 0x00000058380f7223 */ /* 0x000fe2000000000f */
[----:B------:R-:W-:Y:S01]  /*2a00*/  LEA.HI.X R105, R112, UR5, R105, 0x1, P1 ;  /* 0x0000000570697c11 */ /* 0x000fe200088f0c69 */
[----:B------:R-:W-:Y:S01]  /*2a10*/  IMAD.SHL.U32 R112, R106, 0x8, RZ ;  /* 0x000000086a707824 */ /* 0x000fe200078e00ff */
[----:B------:R-:W-:Y:S02]  /*2a20*/  ISETP.GT.AND P1, PT, R3, RZ, P4 ;  /* 0x000000ff0300720c */ /* 0x000fe40002724270 */
[----:B------:R-:W-:-:S05]  /*2a30*/  F2FP.BF16.F32.PACK_AB R15, RZ, R15 ;  /* 0x0000000fff0f723e */ /* 0x000fca00000010ff */
[----:B------:R0:W-:Y:S06]  /*2a40*/  @P0 STG.E.U16 desc[UR36][R104.64], R15 ;  /* 0x0000000f68000986 */ /* 0x0001ec000c101524 */
[----:B------:R-:W-:Y:S05]  /*2a50*/  @!P1 BRA `(.L_x_31) ;  /* 0x0000000000049947 */ /* 0x000fea0003800000 */
[----:B------:R1:W5:Y:S02]  /*2a60*/  LDG.E.LTC128B.U16 R5, desc[UR36][R6.64+0x2] ;  /* 0x0000022406057981 */ /* 0x000364000c1e1520 */
.L_x_31:
[----:B------:R-:W-:Y:S05]  /*2a70*/  BSYNC B1 ;  /* 0x0000000000017941 */ /* 0x000fea0003800000 */
.L_x_30:
[----:B-----5:R-:W-:Y:S01]  /*2a80*/  IMAD.U32 R10, R5, 0x10000, RZ ;  /* 0x00010000050a7824 */ /* 0x020fe200078e00ff */
[----:B------:R-:W-:Y:S01]  /*2a90*/  ISETP.GT.AND P0, PT, R3, 0x8, P6 ;  /* 0x000000080300780c */ /* 0x000fe20003704270 */
[----:B------:R-:W-:Y:S01]  /*2aa0*/  IMAD.WIDE.U32 R114, R108, R106, R112 ;  /* 0x0000006a6c727225 */ /* 0x000fe200078e0070 */
[----:B0-----:R-:W-:-:S03]  /*2ab0*/  PRMT R15, R5, 0x7610, R15 ;  /* 0x00007610050f7816 */ /* 0x001fc6000000000f */
[----:B------:R-:W-:Y:S01]  /*2ac0*/  FMUL R10, R10, R89 ;  /* 0x000000590a0a7220 */ /* 0x000fe20000400000 */
[----:B------:R-:W-:Y:S01]  /*2ad0*/  IMAD.IADD R119, R119, 0x1, R115 ;  /* 0x0000000177777824 */ /* 0x000fe200078e0273 */
[----:B------:R-:W-:Y:S02]  /*2ae0*/  IADD3 R11, P2, R20, R114, RZ ;  /* 0x00000072140b7210 */ /* 0x000fe40007f5e0ff */
[----:B------:R-:W-:-:S03]  /*2af0*/  FFMA R57, R57, R88, R10 ;  /* 0x0000005839397223 */ /* 0x000fc6000000000a */
[----:B------:R-:W-:Y:S01]  /*2b00*/  IMAD.X R56, R119, 0x1, R103, P2 ;  /* 0x0000000177387824 */ /* 0x000fe200010e0667 */
[C---:B------:R-:W-:Y:S02]  /*2b10*/  LEA R10, P2, R11.reuse, R12, 0x1 ;  /* 0x0000000c0b0a7211 */ /* 0x040fe400078408ff */
[----:B------:R-:W-:Y:S02]  /*2b20*/  F2FP.BF16.F32.PACK_AB R57, RZ, R57 ;  /* 0x00000039ff39723e */ /* 0x000fe400000010ff */
[----:B------:R-:W-:Y:S01]  /*2b30*/  LEA.HI.X R11, R11, R13, R56, 0x1, P2 ;  /* 0x0000000d0b0b7211 */ /* 0x000fe200010f0c38 */
[----:B------:R-:W-:Y:S01]  /*2b40*/  @P1 IMAD.MOV.U32 R56, RZ, RZ, R104 ;  /* 0x000000ffff381224 */ /* 0x000fe200078e0068 */
[----:B------:R-:W-:Y:S01]  /*2b50*/  PRMT R111, R57, 0x7610, R111 ;  /* 0x00007610396f7816 */ /* 0x000fe2000000006f */
[----:B------:R-:W-:-:S05]  /*2b60*/  @P1 IMAD.MOV.U32 R57, RZ, RZ, R105 ;  /* 0x000000ffff391224 */ /* 0x000fca00078e0069 */
[----:B------:R0:W-:Y:S04]  /*2b70*/  @P1 STG.E.U16 desc[UR36][R56.64+0x2], R111 ;  /* 0x0000026f38001986 */ /* 0x0001e8000c101524 */
[----:B------:R-:W2:Y:S01]  /*2b80*/  @P0 LDG.E.LTC128B.U16 R15, desc[UR36][R10.64] ;  /* 0x000000240a0f0981 */ /* 0x000ea2000c1e1520 */
[----:B------:R-:W-:Y:S01]  /*2b90*/  IADD3 R114, P1, R8, R114, RZ ;  /* 0x0000007208727210 */ /* 0x000fe20007f3e0ff */
[----:B------:R-:W-:Y:S01]  /*2ba0*/  BSSY B1, `(.L_x_32) ;  /* 0x0000012000017945 */ /* 0x000fe20003800000 */
[----:B------:R-:W-:-:S03]  /*2bb0*/  SHF.L.U64.HI R121, R94, 0x1, R93 ;  /* 0x000000015e797819 */ /* 0x000fc6000001025d */
[----:B------:R-:W-:Y:S01]  /*2bc0*/  IMAD.X R115, R9, 0x1, R119, P1 ;  /* 0x0000000109737824 */ /* 0x000fe200008e0677 */
[----:B------:R-:W-:Y:S01]  /*2bd0*/  ISETP.GT.AND P1, PT, R3, 0x8, P4 ;  /* 0x000000080300780c */ /* 0x000fe20002724270 */
[----:B------:R-:W-:Y:S02]  /*2be0*/  IMAD.SHL.U32 R119, R94, 0x2, RZ ;  /* 0x000000025e777824 */ /* 0x000fe400078e00ff */
[----:B------:R-:W-:-:S04]  /*2bf0*/  IMAD.WIDE.U32 R114, R19, R14, R114 ;  /* 0x0000000e13727225 */ /* 0x000fc800078e0072 */
[----:B0-----:R-:W-:Y:S01]  /*2c00*/  IMAD.IADD R57, R101, 0x1, R115 ;  /* 0x0000000165397824 */ /* 0x001fe200078e0273 */
[----:B------:R-:W-:-:S04]  /*2c10*/  LEA R56, P3, R114, R12, 0x1 ;  /* 0x0000000c72387211 */ /* 0x000fc800078608ff */
[----:B------:R-:W-:Y:S01]  /*2c20*/  LEA.HI.X R57, R114, R13, R57, 0x1, P3 ;  /* 0x0000000d72397211 */ /* 0x000fe200018f0c39 */
[----:B--2---:R-:W-:-:S04]  /*2c30*/  IMAD.U32 R110, R15, 0x10000, RZ ;  /* 0x000100000f6e7824 */ /* 0x004fc800078e00ff */
[----:B------:R-:W-:Y:S01]  /*2c40*/  FMUL R5, R110, R89 ;  /* 0x000000596e057220 */ /* 0x000fe20000400000 */
[----:B------:R-:W-:-:S03]  /*2c50*/  IADD3 R110, P2, R119, R104, RZ ;  /* 0x00000068776e7210 */ /* 0x000fc60007f5e0ff */
[----:B------:R-:W-:Y:S02]  /*2c60*/  FFMA R5, R58, R88, R5 ;  /* 0x000000583a057223 */ /* 0x000fe40000000005 */
[----:B------:R-:W-:-:S03]  /*2c70*/  IMAD.X R111, R121, 0x1, R105, P2 ;  /* 0x00000001796f7824 */ /* 0x000fc600010e0669 */
[----:B------:R-:W-:-:S05]  /*2c80*/  F2FP.BF16.F32.PACK_AB R5, RZ, R5 ;  /* 0x00000005ff05723e */ /* 0x000fca00000010ff */
[----:B------:R0:W-:Y:S01]  /*2c90*/  @P0 STG.E.U16 desc[UR36][R110.64], R5 ;  /* 0x000000056e000986 */ /* 0x0001e2000c101524 */
[----:B------:R-:W-:Y:S05]  /*2ca0*/  @!P1 BRA `(.L_x_33) ;  /* 0x0000000000049947 */ /* 0x000fea0003800000 */
[----:B------:R2:W5:Y:S02]  /*2cb0*/  LDG.E.LTC128B.U16 R15, desc[UR36][R56.64+0x2] ;  /* 0x00000224380f7981 */ /* 0x000564000c1e1520 */
.L_x_33:
[----:B------:R-:W-:Y:S05]  /*2cc0*/  BSYNC B1 ;  /* 0x0000000000017941 */ /* 0x000fea0003800000 */
.L_x_32:
[----:B-----5:R-:W-:Y:S01]  /*2cd0*/  IMAD.U32 R10, R15, 0x10000, RZ ;  /* 0x000100000f0a7824 */ /* 0x020fe200078e00ff */
[----:B------:R-:W-:Y:S01]  /*2ce0*/  ISETP.GT.AND P4, PT, R4, 0x8, PT ;  /* 0x000000080400780c */ /* 0x000fe20003f84270 */
[----:B------:R-:W-:Y:S01]  /*2cf0*/  IMAD.MOV.U32 R58, RZ, RZ, R110 ;  /* 0x000000ffff3a7224 */ /* 0x000fe200078e006e */
[----:B------:R-:W-:Y:S01]  /*2d00*/  BSSY B1, `(.L_x_34) ;  /* 0x000000b000017945 */ /* 0x000fe20003800000 */
[----:B------:R-:W-:Y:S01]  /*2d10*/  FMUL R10, R10, R89 ;  /* 0x000000590a0a7220 */ /* 0x000fe20000400000 */
[----:B------:R-:W-:Y:S02]  /*2d20*/  ISETP.GT.AND P0, PT, R3, RZ, P4 ;  /* 0x000000ff0300720c */ /* 0x000fe40002704270 */
[----:B------:R-:W-:Y:S01]  /*2d30*/  P2R R115, PR, RZ, 0x10 ;  /* 0x00000010ff737803 */ /* 0x000fe20000000000 */
[----:B------:R-:W-:Y:S01]  /*2d40*/  FFMA R10, R59, R88, R10 ;  /* 0x000000583b0a7223 */ /* 0x000fe2000000000a */
[----:B------:R-:W-:Y:S01]  /*2d50*/  IMAD.MOV.U32 R59, RZ, RZ, R111 ;  /* 0x000000ffff3b7224 */ /* 0x000fe200078e006f */
[----:B------:R-:W-:-:S03]  /*2d60*/  PRMT R114, R15, 0x7610, R114 ;  /* 0x000076100f727816 */ /* 0x000fc60000000072 */
[----:B------:R-:W-:-:S05]  /*2d70*/  F2FP.BF16.F32.PACK_AB R10, RZ, R10 ;  /* 0x0000000aff0a723e */ /* 0x000fca00000010ff */
[----:B------:R3:W-:Y:S01]  /*2d80*/  @P1 STG.E.U16 desc[UR36][R58.64+0x2], R10 ;  /* 0x0000020a3a001986 */ /* 0x0007e2000c101524 */
[----:B------:R-:W-:Y:S05]  /*2d90*/  @!P0 BRA `(.L_x_35) ;  /* 0x0000000000048947 */ /* 0x000fea0003800000 */
[----:B------:R4:W5:Y:S02]  /*2da0*/  LDG.E.LTC128B.U16 R114, desc[UR36][R6.64+0x10] ;  /* 0x0000102406727981 */ /* 0x000964000c1e1520 */
.L_x_35:
[----:B------:R-:W-:Y:S05]  /*2db0*/  BSYNC B1 ;  /* 0x0000000000017941 */ /* 0x000fea0003800000 */
.L_x_34:
[----:B---3-5:R-:W-:Y:S01]  /*2dc0*/  IMAD.U32 R10, R114, 0x10000, RZ ;  /* 0x00010000720a7824 */ /* 0x028fe200078e00ff */
[C---:B0-----:R-:W-:Y:S01]  /*2dd0*/  SHF.L.U64.HI R5, R95.reuse, 0x1, R92 ;  /* 0x000000015f057819 */ /* 0x041fe2000001025c */
[----:B------:R-:W-:Y:S01]  /*2de0*/  IMAD.SHL.U32 R15, R95, 0x2, RZ ;  /* 0x000000025f0f7824 */ /* 0x000fe200078e00ff */
[----:B------:R-:W-:Y:S01]  /*2df0*/  ISETP.GT.AND P3, PT, R4, 0x9, PT ;  /* 0x000000090400780c */ /* 0x000fe20003f64270 */
[----:B------:R-:W-:Y:S01]  /*2e00*/  FMUL R11, R10, R89 ;  /* 0x000000590a0b7220 */ /* 0x000fe20000400000 */
[----:B------:R-:W-:Y:S02]  /*2e10*/  BSSY B1, `(.L_x_36) ;  /* 0x000000a000017945 */ /* 0x000fe40003800000 */
[----:B------:R-:W-:Y:S01]  /*2e20*/  IADD3 R10, P1, P2, R15, R104, R119 ;  /* 0x000000680f0a7210 */ /* 0x000fe20007a3e077 */
[----:B------:R-:W-:Y:S01]  /*2e30*/  FFMA R60, R60, R88, R11 ;  /* 0x000000583c3c7223 */ /* 0x000fe2000000000b */
[----:B------:R-:W-:Y:S02]  /*2e40*/  P2R R118, PR, RZ, 0x8 ;  /* 0x00000008ff767803 */ /* 0x000fe40000000000 */
[----:B------:R-:W-:-:S02]  /*2e50*/  IADD3.X R11, R5, R105, R121, P1, P2 ;  /* 0x00000069050b7210 */ /* 0x000fc40000fe4479 */
[----:B------:R-:W-:Y:S02]  /*2e60*/  F2FP.BF16.F32.PACK_AB R60, RZ, R60 ;  /* 0x0000003cff3c723e */ /* 0x000fe400000010ff */
[----:B------:R-:W-:-:S03]  /*2e70*/  ISETP.GT.AND P1, PT, R3, RZ, P3 ;  /* 0x000000ff0300720c */ /* 0x000fc60001f24270 */
[----:B------:R0:W-:Y:S10]  /*2e80*/  @P0 STG.E.U16 desc[UR36][R104.64+0x10], R60 ;  /* 0x0000103c68000986 */ /* 0x0001f4000c101524 */
[----:B------:R-:W-:Y:S05]  /*2e90*/  @!P1 BRA `(.L_x_37) ;  /* 0x0000000000049947 */ /* 0x000fea0003800000 */
[----:B------:R3:W5:Y:S02]  /*2ea0*/  LDG.E.LTC128B.U16 R114, desc[UR36][R6.64+0x12] ;  /* 0x0000122406727981 */ /* 0x000764000c1e1520 */
.L_x_37:
[----:B------:R-:W-:Y:S05]  /*2eb0*/  BSYNC B1 ;  /* 0x0000000000017941 */ /* 0x000fea0003800000 */
.L_x_36:
[----:B0----5:R-:W-:Y:S01]  /*2ec0*/  IMAD.U32 R60, R114, 0x10000, RZ ;  /* 0x00010000723c7824 */ /* 0x021fe200078e00ff */
[----:B------:R-:W-:Y:S01]  /*2ed0*/  ISETP.GT.AND P0, PT, R3, 0x8, P4 ;  /* 0x000000080300780c */ /* 0x000fe20002704270 */
[----:B------:R-:W-:Y:S02]  /*2ee0*/  BSSY B1, `(.L_x_38) ;  /* 0x000000a000017945 */ /* 0x000fe40003800000 */
[----:B------:R-:W-:-:S04]  /*2ef0*/  FMUL R60, R60, R89 ;  /* 0x000000593c3c7220 */ /* 0x000fc80000400000 */
[----:B------:R-:W-:Y:S01]  /*2f00*/  FFMA R60, R61, R88, R60 ;  /* 0x000000583d3c7223 */ /* 0x000fe2000000003c */
[----:B------:R-:W-:-:S04]  /*2f10*/  @P1 IMAD.MOV.U32 R61, RZ, RZ, R105 ;  /* 0x000000ffff3d1224 */ /* 0x000fc800078e0069 */
[----:B------:R-:W-:-:S04]  /*2f20*/  F2FP.BF16.F32.PACK_AB R60, RZ, R60 ;  /* 0x0000003cff3c723e */ /* 0x000fc800000010ff */
[----:B------:R-:W-:Y:S01]  /*2f30*/  PRMT R119, R60, 0x7610, R119 ;  /* 0x000076103c777816 */ /* 0x000fe20000000077 */
[----:B------:R-:W-:-:S05]  /*2f40*/  @P1 IMAD.MOV.U32 R60, RZ, RZ, R104 ;  /* 0x000000ffff3c1224 */ /* 0x000fca00078e0068 */
[----:B------:R0:W-:Y:S01]  /*2f50*/  @P1 STG.E.U16 desc[UR36][R60.64+0x12], R119 ;  /* 0x000012773c001986 */ /* 0x0001e2000c101524 */
[----:B------:R-:W-:Y:S05]  /*2f60*/  @!P0 BRA `(.L_x_39) ;  /* 0x0000000000048947 */ /* 0x000fea0003800000 */
[----:B------:R0:W5:Y:S02]  /*2f70*/  LDG.E.LTC128B.U16 R114, desc[UR36][R56.64+0x10] ;  /* 0x0000102438727981 */ /* 0x000164000c1e1520 */
.L_x_39:
[----:B------:R-:W-:Y:S05]  /*2f80*/  BSYNC B1 ;  /* 0x0000000000017941 */ /* 0x000fea0003800000 */
.L_x_38:
[----:B0----5:R-:W-:Y:S01]  /*2f90*/  IMAD.U32 R60, R114, 0x10000, RZ ;  /* 0x00010000723c7824 */ /* 0x021fe200078e00ff */
[----:B------:R-:W-:Y:S01]  /*2fa0*/  ISETP.GT.AND P1, PT, R3, 0x8, P3 ;  /* 0x000000080300780c */ /* 0x000fe20001f24270 */
[----:B------:R-:W-:Y:S02]  /*2fb0*/  BSSY B1, `(.L_x_40) ;  /* 0x0000007000017945 */ /* 0x000fe40003800000 */
[----:B------:R-:W-:-:S04]  /*2fc0*/  FMUL R61, R60, R89 ;  /* 0x000000593c3d7220 */ /* 0x000fc80000400000 */
[----:B------:R-:W-:-:S05]  /*2fd0*/  FFMA R61, R62, R88, R61 ;  /* 0x000000583e3d7223 */ /* 0x000fca000000003d */
[----:B------:R-:W-:-:S05]  /*2fe0*/  F2FP.BF16.F32.PACK_AB R61, RZ, R61 ;  /* 0x0000003dff3d723e */ /* 0x000fca00000010ff */
[----:B------:R0:W-:Y:S01]  /*2ff0*/  @P0 STG.E.U16 desc[UR36][R58.64+0x10], R61 ;  /* 0x0000103d3a000986 */ /* 0x0001e2000c101524 */
[----:B------:R-:W-:Y:S05]  /*3000*/  @!P1 BRA `(.L_x_41) ;  /* 0x0000000000049947 */ /* 0x000fea0003800000 */
[----:B------:R0:W5:Y:S02]  /*3010*/  LDG.E.LTC128B.U16 R114, desc[UR36][R56.64+0x12] ;  /* 0x0000122438727981 */ /* 0x000164000c1e1520 */
.L_x_41:
[----:B------:R-:W-:Y:S05]  /*3020*/  BSYNC B1 ;  /* 0x0000000000017941 */ /* 0x000fea0003800000 */
.L_x_40:
[----:B-----5:R-:W-:Y:S01]  /*3030*/  IMAD.U32 R60, R114, 0x10000, RZ ;  /* 0x00010000723c7824 */ /* 0x020fe200078e00ff */
[----:B------:R-:W-:Y:S01]  /*3040*/  IADD3 R123, P0, R108, 0x80, RZ ;  /* 0x000000806c7b7810 */ /* 0x000fe20007f1e0ff */
[----:B------:R-:W-:Y:S01]  /*3050*/  BSSY B1, `(.L_x_42) ;  /* 0x000000b000017945 */ /* 0x000fe20003800000 */
[----:B------:R-:W-:Y:S01]  /*3060*/  ISETP.GT.AND P2, PT, R4, 0x10, PT ;  /* 0x000000100400780c */ /* 0x000fe20003f44270 */
[----:B------:R-:W-:Y:S02]  /*3070*/  FMUL R60, R60, R89 ;  /* 0x000000593c3c7220 */ /* 0x000fe40000400000 */
[----:B------:R-:W-:Y:S01]  /*3080*/  IMAD.X R109, RZ, RZ, R109, P0 ;  /* 0x000000ffff6d7224 */ /* 0x000fe200000e066d */
[----:B------:R-:W-:Y:S01]  /*3090*/  ISETP.GT.AND P0, PT, R3, RZ, P2 ;  /* 0x000000ff0300720c */ /* 0x000fe20001704270 */
[----:B------:R-:W-:Y:S01]  /*30a0*/  FFMA R60, R63, R88, R60 ;  /* 0x000000583f3c7223 */ /* 0x000fe2000000003c */
[----:B------:R-:W-:-:S04]  /*30b0*/  P2R R119, PR, RZ, 0x4 ;  /* 0x00000004ff777803 */ /* 0x000fc80000000000 */
[----:B------:R-:W-:-:S05]  /*30c0*/  F2FP.BF16.F32.PACK_AB R60, RZ, R60 ;  /* 0x0000003cff3c723e */ /* 0x000fca00000010ff */
[----:B------:R0:W-:Y:S02]  /*30d0*/  @P1 STG.E.U16 desc[UR36][R58.64+0x12], R60 ;  /* 0x0000123c3a001986 */ /* 0x0001e4000c101524 */
[----:B------:R-:W-:Y:S05]  /*30e0*/  @!P0 BRA `(.L_x_43) ;  /* 0x0000000000048947 */ /* 0x000fea0003800000 */
[----:B------:R0:W5:Y:S02]  /*30f0*/  LDG.E.LTC128B.U16 R114, desc[UR36][R6.64+0x20] ;  /* 0x0000202406727981 */ /* 0x000164000c1e1520 */
.L_x_43:
[----:B------:R-:W-:Y:S05]  /*3100*/  BSYNC B1 ;  /* 0x0000000000017941 */ /* 0x000fea0003800000 */
.L_x_42:
[----:B0----5:R-:W-:Y:S01]  /*3110*/  IMAD.U32 R60, R114, 0x10000, RZ ;  /* 0x00010000723c7824 */ /* 0x021fe200078e00ff */
[----:B------:R-:W-:Y:S01]  /*3120*/  ISETP.GT.AND P1, PT, R4, 0x11, PT ;  /* 0x000000110400780c */ /* 0x000fe20003f24270 */
[-C--:B------:R-:W-:Y:S01]  /*3130*/  IMAD.WIDE.U32 R62, R123, R106.reuse, R8 ;  /* 0x0000006a7b3e7225 */ /* 0x080fe200078e0008 */
[----:B------:R-:W-:Y:S03]  /*3140*/  BSSY B1, `(.L_x_44) ;  /* 0x0000021000017945 */ /* 0x000fe60003800000 */
[----:B------:R-:W-:Y:S01]  /*3150*/  FMUL R21, R60, R89 ;  /* 0x000000593c157220 */ /* 0x000fe20000400000 */
[----:B------:R-:W-:-:S03]  /*3160*/  IMAD R60, R109, R106, RZ ;  /* 0x0000006a6d3c7224 */ /* 0x000fc600078e02ff */
[----:B------:R-:W-:Y:S01]  /*3170*/  FFMA R21, R64, R88, R21 ;  /* 0x0000005840157223 */ /* 0x000fe20000000015 */
[C---:B------:R-:W-:Y:S02]  /*3180*/  IMAD R121, R123.reuse, R107, R60 ;  /* 0x0000006b7b797224 */ /* 0x040fe400078e023c */
[----:B------:R-:W-:Y:S02]  /*3190*/  IMAD.WIDE.U32 R60, R123, R106, R102 ;  /* 0x0000006a7b3c7225 */ /* 0x000fe400078e0066 */
[----:B------:R-:W-:Y:S02]  /*31a0*/  F2FP.BF16.F32.PACK_AB R21, RZ, R21 ;  /* 0x00000015ff15723e */ /* 0x000fe400000010ff */
[----:B------:R-:W-:Y:S02]  /*31b0*/  IMAD.IADD R63, R121, 0x1, R63 ;  /* 0x00000001793f7824 */ /* 0x000fe400078e023f */
[----:B------:R-:W-:Y:S01]  /*31c0*/  PRMT R107, R21, 0x7610, R107 ;  /* 0x00007610156b7816 */ /* 0x000fe2000000006b */
[----:B------:R-:W-:-:S02]  /*31d0*/  IMAD.IADD R21, R61, 0x1, R121 ;  /* 0x000000013d157824 */ /* 0x000fc400078e0279 */
[----:B------:R-:W-:Y:S02]  /*31e0*/  IMAD.WIDE.U32 R108, R19, R14, R62 ;  /* 0x0000000e136c7225 */ /* 0x000fe400078e003e */
[----:B------:R0:W-:Y:S01]  /*31f0*/  @P0 STG.E.U16 desc[UR36][R104.64+0x20], R107 ;  /* 0x0000206b68000986 */ /* 0x0001e2000c101524 */
[----:B------:R-:W-:-:S04]  /*3200*/  LEA R62, P0, R60, R12, 0x1 ;  /* 0x0000000c3c3e7211 */ /* 0x000fc800078008ff */
[----:B------:R-:W-:Y:S01]  /*3210*/  LEA.HI.X R63, R60, R13, R21, 0x1, P0 ;  /* 0x0000000d3c3f7211 */ /* 0x000fe200000f0c15 */
[----:B------:R-:W-:Y:S01]  /*3220*/  IMAD.IADD R21, R101, 0x1, R109 ;  /* 0x0000000165157824 */ /* 0x000fe200078e026d */
[----:B------:R-:W-:-:S04]  /*3230*/  LEA R60, P0, R108, R12, 0x1 ;  /* 0x0000000c6c3c7211 */ /* 0x000fc800078008ff */
[----:B------:R-:W-:Y:S01]  /*3240*/  LEA.HI.X R61, R108, R13, R21, 0x1, P0 ;  /* 0x0000000d6c3d7211 */ /* 0x000fe200000f0c15 */
[----:B0-----:R-:W-:-:S04]  /*3250*/  IMAD.WIDE.U32 R106, R123, R106, R112 ;  /* 0x0000006a7b6a7225 */ /* 0x001fc800078e0070 */
[----:B------:R-:W-:Y:S01]  /*3260*/  IMAD.IADD R121, R121, 0x1, R107 ;  /* 0x0000000179797824 */ /* 0x000fe200078e026b */
[----:B------:R-:W-:-:S05]  /*3270*/  IADD3 R64, P0, R20, R106, RZ ;  /* 0x0000006a14407210 */ /* 0x000fca0007f1e0ff */
[----:B------:R-:W-:Y:S01]  /*3280*/  IMAD.X R102, R121, 0x1, R103, P0 ;  /* 0x0000000179667824 */ /* 0x000fe200000e0667 */
[----:B------:R-:W-:-:S05]  /*3290*/  IADD3 R20, P0, R8, R106, RZ ;  /* 0x0000006a08147210 */ /* 0x000fca0007f1e0ff */
[----:B------:R-:W-:Y:S01]  /*32a0*/  IMAD.X R21, R9, 0x1, R121, P0 ;  /* 0x0000000109157824 */ /* 0x000fe200000e0679 */
[----:B------:R-:W-:Y:S01]  /*32b0*/  LEA R8, P0, R64, R12, 0x1 ;  /* 0x0000000c40087211 */ /* 0x000fe200078008ff */
[----:B------:R-:W-:-:S03]  /*32c0*/  IMAD.WIDE.U32 R20, R19, R14, R20 ;  /* 0x0000000e13147225 */ /* 0x000fc600078e0014 */
[----:B------:R-:W-:Y:S01]  /*32d0*/  LEA.HI.X R9, R64, R13, R102, 0x1, P0 ;  /* 0x0000000d40097211 */ /* 0x000fe200000f0c66 */
[----:B------:R-:W-:Y:S01]  /*32e0*/  IMAD.IADD R101, R101, 0x1, R21 ;  /* 0x0000000165657824 */ /* 0x000fe200078e0215 */
[----:B------:R-:W-:-:S04]  /*32f0*/  LEA R12, P0, R20, R12, 0x1 ;  /* 0x0000000c140c7211 */ /* 0x000fc800078008ff */
[----:B------:R-:W-:Y:S02]  /*3300*/  LEA.HI.X R13, R20, R13, R101, 0x1, P0 ;  /* 0x0000000d140d7211 */ /* 0x000fe400000f0c65 */
[----:B------:R-:W-:Y:S02]  /*3310*/  ISETP.GT.AND P0, PT, R3, RZ, P1 ;  /* 0x000000ff0300720c */ /* 0x000fe40000f04270 */
[----:B------:R-:W-:-:S11]  /*3320*/  P2R R101, PR, RZ, 0x2 ;  /* 0x00000002ff657803 */ /* 0x000fd60000000000 */
[----:B------:R-:W-:Y:S05]  /*3330*/  @!P0 BRA `(.L_x_45) ;  /* 0x0000000000048947 */ /* 0x000fea0003800000 */
[----:B------:R0:W5:Y:S02]  /*3340*/  LDG.E.LTC128B.U16 R114, desc[UR36][R6.64+0x22] ;  /* 0x0000222406727981 */ /* 0x000164000c1e1520 */
.L_x_45:
[----:B------:R-:W-:Y:S05]  /*3350*/  BSYNC B1 ;  /* 0x0000000000017941 */ /* 0x000fea0003800000 */
.L_x_44:
[----:B-----5:R-:W-:Y:S01]  /*3360*/  IMAD.U32 R14, R114, 0x10000, RZ ;  /* 0x00010000720e7824 */ /* 0x020fe200078e00ff */
[----:B------:R-:W-:Y:S01]  /*3370*/  BSSY B1, `(.L_x_46) ;  /* 0x000000a000017945 */ /* 0x000fe20003800000 */
[----:B------:R-:W-:Y:S02]  /*3380*/  @P0 IMAD.MOV.U32 R20, RZ, RZ, R104 ;  /* 0x000000ffff140224 */ /* 0x000fe400078e0068 */
[----:B------:R-:W-:Y:S01]  /*3390*/  FMUL R14, R14, R89 ;  /* 0x000000590e0e7220 */ /* 0x000fe20000400000 */
[----:B------:R-:W-:-:S03]  /*33a0*/  @P0 IMAD.MOV.U32 R21, RZ, RZ, R105 ;  /* 0x000000ffff150224 */ /* 0x000fc600078e0069 */
[----:B------:R-:W-:-:S05]  /*33b0*/  FFMA R14, R65, R88, R14 ;  /* 0x00000058410e7223 */ /* 0x000fca000000000e */
[----:B------:R-:W-:-:S05]  /*33c0*/  F2FP.BF16.F32.PACK_AB R14, RZ, R14 ;  /* 0x0000000eff0e723e */ /* 0x000fca00000010ff */
[----:B------:R0:W-:Y:S01]  /*33d0*/  @P0 STG.E.U16 desc[UR36][R20.64+0x22], R14 ;  /* 0x0000220e14000986 */ /* 0x0001e2000c101524 */
[----:B------:R-:W-:-:S13]  /*33e0*/  ISETP.GT.AND P0, PT, R3, 0x8, P2 ;  /* 0x000000080300780c */ /* 0x000fda0001704270 */
[----:B0-----:R-:W-:Y:S05]  /*33f0*/  @!P0 BRA `(.L_x_47) ;  /* 0x0000000000048947 */ /* 0x001fea0003800000 */
[----:B------:R0:W5:Y:S02]  /*3400*/  LDG.E.LTC128B.U16 R114, desc[UR36][R56.64+0x20] ;  /* 0x0000202438727981 */ /* 0x000164000c1e1520 */
.L_x_47:
[----:B------:R-:W-:Y:S05]  /*3410*/  BSYNC B1 ;  /* 0x0000000000017941 */ /* 0x000fea0003800000 */
.L_x_46:
[----:B-----5:R-:W-:Y:S01]  /*3420*/  IMAD.U32 R14, R114, 0x10000, RZ ;  /* 0x00010000720e7824 */ /* 0x020fe200078e00ff */
[----:B------:R-:W-:Y:S03]  /*3430*/  BSSY B1, `(.L_x_48) ;  /* 0x0000008000017945 */ /* 0x000fe60003800000 */
[----:B------:R-:W-:-:S04]  /*3440*/  FMUL R19, R14, R89 ;  /* 0x000000590e137220 */ /* 0x000fc80000400000 */
[----:B------:R-:W-:-:S05]  /*3450*/  FFMA R19, R66, R88, R19 ;  /* 0x0000005842137223 */ /* 0x000fca0000000013 */
[----:B------:R-:W-:-:S05]  /*3460*/  F2FP.BF16.F32.PACK_AB R19, RZ, R19 ;  /* 0x00000013ff13723e */ /* 0x000fca00000010ff */
[----:B------:R0:W-:Y:S01]  /*3470*/  @P0 STG.E.U16 desc[UR36][R58.64+0x20], R19 ;  /* 0x000020133a000986 */ /* 0x0001e2000c101524 */
[----:B------:R-:W-:-:S13]  /*3480*/  ISETP.GT.AND P0, PT, R3, 0x8, P1 ;  /* 0x000000080300780c */ /* 0x000fda0000f04270 */
[----:B0-----:R-:W-:Y:S05]  /*3490*/  @!P0 BRA `(.L_x_49) ;  /* 0x0000000000048947 */ /* 0x001fea0003800000 */
[----:B------:R0:W5:Y:S02]  /*34a0*/  LDG.E.LTC128B.U16 R114, desc[UR36][R56.64+0x22] ;  /* 0x0000222438727981 */ /* 0x000164000c1e1520 */
.L_x_49:
[----:B------:R-:W-:Y:S05]  /*34b0*/  BSYNC B1 ;  /* 0x0000000000017941 */ /* 0x000fea0003800000 */
.L_x_48:
[----:B-----5:R-:W-:Y:S01]  /*34c0*/  IMAD.U32 R14, R114, 0x10000, RZ ;  /* 0x00010000720e7824 */ /* 0x020fe200078e00ff */
[----:B------:R-:W-:Y:S01]  /*34d0*/  ISETP.GT.AND P2, PT, R4, 0x18, PT ;  /* 0x000000180400780c */ /* 0x000fe20003f44270 */
[----:B------:R-:W-:Y:S02]  /*34e0*/  BSSY B1, `(.L_x_50) ;  /* 0x0000009000017945 */ /* 0x000fe40003800000 */
[----:B------:R-:W-:Y:S01]  /*34f0*/  FMUL R14, R14, R89 ;  /* 0x000000590e0e7220 */ /* 0x000fe20000400000 */
[----:B------:R-:W-:-:S03]  /*3500*/  P2R R102, PR, RZ, 0x4 ;  /* 0x00000004ff667803 */ /* 0x000fc60000000000 */
[----:B------:R-:W-:-:S05]  /*3510*/  FFMA R14, R67, R88, R14 ;  /* 0x00000058430e7223 */ /* 0x000fca000000000e */
[----:B------:R-:W-:-:S05]  /*3520*/  F2FP.BF16.F32.PACK_AB R14, RZ, R14 ;  /* 0x0000000eff0e723e */ /* 0x000fca00000010ff */
[----:B------:R0:W-:Y:S01]  /*3530*/  @P0 STG.E.U16 desc[UR36][R58.64+0x22], R14 ;  /* 0x0000220e3a000986 */ /* 0x0001e2000c101524 */
[----:B------:R-:W-:-:S13]  /*3540*/  ISETP.GT.AND P0, PT, R3, RZ, P2 ;  /* 0x000000ff0300720c */ /* 0x000fda0001704270 */
[----:B0-----:R-:W-:Y:S05]  /*3550*/  @!P0 BRA `(.L_x_51) ;  /* 0x0000000000048947 */ /* 0x001fea0003800000 */
[----:B------:R0:W5:Y:S02]  /*3560*/  LDG.E.LTC128B.U16 R114, desc[UR36][R6.64+0x30] ;  /* 0x0000302406727981 */ /* 0x000164000c1e1520 */
.L_x_51:
[----:B------:R-:W-:Y:S05]  /*3570*/  BSYNC B1 ;  /* 0x0000000000017941 */ /* 0x000fea0003800000 */
.L_x_50:
[----:B-----5:R-:W-:Y:S01]  /*3580*/  IMAD.U32 R14, R114, 0x10000, RZ ;  /* 0x00010000720e7824 */ /* 0x020fe200078e00ff */
[----:B------:R-:W-:Y:S01]  /*3590*/  ISETP.GT.AND P1, PT, R4, 0x19, PT ;  /* 0x000000190400780c */ /* 0x000fe20003f24270 */
[----:B------:R-:W-:Y:S01]  /*35a0*/  @P0 IMAD.MOV.U32 R20, RZ, RZ, R104 ;  /* 0x000000ffff140224 */ /* 0x000fe200078e0068 */
[----:B------:R-:W-:Y:S01]  /*35b0*/  BSSY B1, `(.L_x_52) ;  /* 0x000000a000017945 */ /* 0x000fe20003800000 */
[----:B------:R-:W-:Y:S01]  /*35c0*/  FMUL R19, R14, R89 ;  /* 0x000000590e137220 */ /* 0x000fe20000400000 */
[----:B------:R-:W-:-:S03]  /*35d0*/  @P0 IMAD.MOV.U32 R21, RZ, RZ, R105 ;  /* 0x000000ffff150224 */ /* 0x000fc600078e0069 */
[----:B------:R-:W-:Y:S01]  /*35e0*/  FFMA R19, R68, R88, R19 ;  /* 0x0000005844137223 */ /* 0x000fe20000000013 */
[----:B------:R-:W-:-:S04]  /*35f0*/  P2R R68, PR, RZ, 0x2 ;  /* 0x00000002ff447803 */ /* 0x000fc80000000000 */
[----:B------:R-:W-:-:S05]  /*3600*/  F2FP.BF16.F32.PACK_AB R19, RZ, R19 ;  /* 0x00000013ff13723e */ /* 0x000fca00000010ff */
[----:B------:R0:W-:Y:S01]  /*3610*/  @P0 STG.E.U16 desc[UR36][R20.64+0x30], R19 ;  /* 0x0000301314000986 */ /* 0x0001e2000c101524 */
[----:B------:R-:W-:-:S13]  /*3620*/  ISETP.GT.AND P0, PT, R3, RZ, P1 ;  /* 0x000000ff0300720c */ /* 0x000fda0000f04270 */
[----:B0-----:R-:W-:Y:S05]  /*3630*/  @!P0 BRA `(.L_x_53) ;  /* 0x0000000000048947 */ /* 0x001fea0003800000 */
[----:B------:R0:W5:Y:S02]  /*3640*/  LDG.E.LTC128B.U16 R114, desc[UR36][R6.64+0x32] ;  /* 0x0000322406727981 */ /* 0x000164000c1e1520 */
.L_x_53:
[----:B------:R-:W-:Y:S05]  /*3650*/  BSYNC B1 ;  /* 0x0000000000017941 */ /* 0x000fea0003800000 */
.L_x_52:
        /* <DEDUP_REMOVED lines=11> */
.L_x_55:
[----:B------:R-:W-:Y:S05]  /*3710*/  BSYNC B1 ;  /* 0x0000000000017941 */ /* 0x000fea0003800000 */
.L_x_54:
        /* <DEDUP_REMOVED lines=9> */
.L_x_57:
[----:B------:R-:W-:Y:S05]  /*37b0*/  BSYNC B1 ;  /* 0x0000000000017941 */ /* 0x000fea0003800000 */
.L_x_56:
        /* <DEDUP_REMOVED lines=11> */
.L_x_59:
[----:B------:R-:W-:Y:S05]  /*3870*/  BSYNC B1 ;  /* 0x0000000000017941 */ /* 0x000fea0003800000 */
.L_x_58:
[----:B-----5:R-:W-:Y:S01]  /*3880*/  IMAD.U32 R14, R114, 0x10000, RZ ;  /* 0x00010000720e7824 */ /* 0x020fe200078e00ff */
[----:B------:R-:W-:Y:S01]  /*3890*/  ISETP.GT.AND P1, PT, R4, 0x21, PT ;  /* 0x000000210400780c */ /* 0x000fe20003f24270 */
[----:B------:R-:W-:Y:S01]  /*38a0*/  @P0 IMAD.MOV.U32 R20, RZ, RZ, R104 ;  /* 0x000000ffff140224 */ /* 0x000fe200078e0068 */
[----:B------:R-:W-:Y:S01]  /*38b0*/  BSSY B1, `(.L_x_60) ;  /* 0x000000a000017945 */ /* 0x000fe20003800000 */
[----:B------:R-:W-:Y:S01]  /*38c0*/  FMUL R19, R14, R89 ;  /* 0x000000590e137220 */ /* 0x000fe20000400000 */
[----:B------:R-:W-:Y:S01]  /*38d0*/  @P0 IMAD.MOV.U32 R21, RZ, RZ, R105 ;  /* 0x000000ffff150224 */ /* 0x000fe200078e0069 */
[----:B------:R-:W-:Y:S02]  /*38e0*/  P2R R70, PR, RZ, 0x2 ;  /* 0x00000002ff467803 */ /* 0x000fe40000000000 */
[----:B------:R-:W-:-:S05]  /*38f0*/  FFMA R19, R72, R88, R19 ;  /* 0x0000005848137223 */ /* 0x000fca0000000013 */
[----:B------:R-:W-:-:S05]  /*3900*/  F2FP.BF16.F32.PACK_AB R19, RZ, R19 ;  /* 0x00000013ff13723e */ /* 0x000fca00000010ff */
[----:B------:R0:W-:Y:S01]  /*3910*/  @P0 STG.E.U16 desc[UR36][R20.64+0x40], R19 ;  /* 0x0000401314000986 */ /* 0x0001e2000c101524 */
[----:B------:R-:W-:-:S13]  /*3920*/  ISETP.GT.AND P0, PT, R3, RZ, P1 ;  /* 0x000000ff0300720c */ /* 0x000fda0000f04270 */
[----:B0-----:R-:W-:Y:S05]  /*3930*/  @!P0 BRA `(.L_x_61) ;  /* 0x0000000000048947 */ /* 0x001fea0003800000 */
[----:B------:R0:W5:Y:S02]  /*3940*/  LDG.E.LTC128B.U16 R114, desc[UR36][R6.64+0x42] ;  /* 0x0000422406727981 */ /* 0x000164000c1e1520 */
.L_x_61:
[----:B------:R-:W-:Y:S05]  /*3950*/  BSYNC B1 ;  /* 0x0000000000017941 */ /* 0x000fea0003800000 */
.L_x_60:
        /* <DEDUP_REMOVED lines=11> */
.L_x_63:
[----:B------:R-:W-:Y:S05]  /*3a10*/  BSYNC B1 ;  /* 0x0000000000017941 */ /* 0x000fea0003800000 */
.L_x_62:
        /* <DEDUP_REMOVED lines=9> */
.L_x_65:
[----:B------:R-:W-:Y:S05]  /*3ab0*/  BSYNC B1 ;  /* 0x0000000000017941 */ /* 0x000fea0003800000 */
.L_x_64:
        /* <DEDUP_REMOVED lines=11> */
.L_x_67:
[----:B------:R-:W-:Y:S05]  /*3b70*/  BSYNC B1 ;  /* 0x0000000000017941 */ /* 0x000fea0003800000 */
.L_x_66:
        /* <DEDUP_REMOVED lines=13> */
.L_x_69:
[----:B------:R-:W-:Y:S05]  /*3c50*/  BSYNC B1 ;  /* 0x0000000000017941 */ /* 0x000fea0003800000 */
.L_x_68:
        /* <DEDUP_REMOVED lines=11> */
.L_x_71:
[----:B------:R-:W-:Y:S05]  /*3d10*/  BSYNC B1 ;  /* 0x0000000000017941 */ /* 0x000fea0003800000 */
.L_x_70:
        /* <DEDUP_REMOVED lines=9> */
.L_x_73:
[----:B------:R-:W-:Y:S05]  /*3db0*/  BSYNC B1 ;  /* 0x0000000000017941 */ /* 0x000fea0003800000 */
.L_x_72:
[----:B-----5:R-:W-:Y:S01]  /*3dc0*/  IMAD.U32 R14, R114, 0x10000, RZ ;  /* 0x00010000720e7824 */ /* 0x020fe200078e00ff */
[----:B------:R-:W-:Y:S01]  /*3dd0*/  ISETP.GT.AND P3, PT, R4, 0x30, PT ;  /* 0x000000300400780c */ /* 0x000fe20003f64270 */
[----:B------:R-:W-:Y:S02]  /*3de0*/  BSSY B1, `(.L_x_74) ;  /* 0x0000008000017945 */ /* 0x000fe40003800000 */
[----:B------:R-:W-:-:S04]  /*3df0*/  FMUL R14, R14, R89 ;  /* 0x000000590e0e7220 */ /* 0x000fc80000400000 */
[----:B------:R-:W-:-:S05]  /*3e00*/  FFMA R14, R79, R88, R14 ;  /* 0x000000584f0e7223 */ /* 0x000fca000000000e */
[----:B------:R-:W-:-:S05]  /*3e10*/  F2FP.BF16.F32.PACK_AB R14, RZ, R14 ;  /* 0x0000000eff0e723e */ /* 0x000fca00000010ff */
[----:B------:R0:W-:Y:S01]  /*3e20*/  @P0 STG.E.U16 desc[UR36][R58.64+0x52], R14 ;  /* 0x0000520e3a000986 */ /* 0x0001e2000c101524 */
[----:B------:R-:W-:-:S13]  /*3e30*/  ISETP.GT.AND P0, PT, R3, RZ, P3 ;  /* 0x000000ff0300720c */ /* 0x000fda0001f04270 */
[----:B0-----:R-:W-:Y:S05]  /*3e40*/  @!P0 BRA `(.L_x_75) ;  /* 0x0000000000048947 */ /* 0x001fea0003800000 */
[----:B------:R0:W5:Y:S02]  /*3e50*/  LDG.E.LTC128B.U16 R114, desc[UR36][R6.64+0x60] ;  /* 0x0000602406727981 */ /* 0x000164000c1e1520 */
.L_x_75:
[----:B------:R-:W-:Y:S05]  /*3e60*/  BSYNC B1 ;  /* 0x0000000000017941 */ /* 0x000fea0003800000 */
.L_x_74:
[----:B-----5:R-:W-:Y:S01]  /*3e70*/  IMAD.U32 R14, R114, 0x10000, RZ ;  /* 0x00010000720e7824 */ /* 0x020fe200078e00ff */
[----:B------:R-:W-:Y:S01]  /*3e80*/  ISETP.GT.AND P2, PT, R4, 0x31, PT ;  /* 0x000000310400780c */ /* 0x000fe20003f44270 */
[----:B------:R-:W-:Y:S01]  /*3e90*/  @P0 IMAD.MOV.U32 R20, RZ, RZ, R104 ;  /* 0x000000ffff140224 */ /* 0x000fe200078e0068 */
[----:B------:R-:W-:Y:S01]  /*3ea0*/  BSSY B1, `(.L_x_76) ;  /* 0x0000009000017945 */ /* 0x000fe20003800000 */
[----:B------:R-:W-:Y:S01]  /*3eb0*/  FMUL R19, R14, R89 ;  /* 0x000000590e137220 */ /* 0x000fe20000400000 */
[----:B------:R-:W-:-:S03]  /*3ec0*/  @P0 IMAD.MOV.U32 R21, RZ, RZ, R105 ;  /* 0x000000ffff150224 */ /* 0x000fc600078e0069 */
[----:B------:R-:W-:-:S05]  /*3ed0*/  FFMA R19, R80, R88, R19 ;  /* 0x0000005850137223 */ /* 0x000fca0000000013 */
[----:B------:R-:W-:-:S05]  /*3ee0*/  F2FP.BF16.F32.PACK_AB R19, RZ, R19 ;  /* 0x00000013ff13723e */ /* 0x000fca00000010ff */
[----:B------:R0:W-:Y:S01]  /*3ef0*/  @P0 STG.E.U16 desc[UR36][R20.64+0x60], R19 ;  /* 0x0000601314000986 */ /* 0x0001e2000c101524 */
[----:B------:R-:W-:-:S13]  /*3f00*/  ISETP.GT.AND P0, PT, R3, RZ, P2 ;  /* 0x000000ff0300720c */ /* 0x000fda0001704270 */
[----:B0-----:R-:W-:Y:S05]  /*3f10*/  @!P0 BRA `(.L_x_77) ;  /* 0x0000000000048947 */ /* 0x001fea0003800000 */
[----:B------:R0:W5:Y:S02]  /*3f20*/  LDG.E.LTC128B.U16 R114, desc[UR36][R6.64+0x62] ;  /* 0x0000622406727981 */ /* 0x000164000c1e1520 */
.L_x_77:
[----:B------:R-:W-:Y:S05]  /*3f30*/  BSYNC B1 ;  /* 0x0000000000017941 */ /* 0x000fea0003800000 */
.L_x_76:
        /* <DEDUP_REMOVED lines=11> */
.L_x_79:
[----:B------:R-:W-:Y:S05]  /*3ff0*/  BSYNC B1 ;  /* 0x0000000000017941 */ /* 0x000fea0003800000 */
.L_x_78:
        /* <DEDUP_REMOVED lines=9> */
.L_x_81:
[----:B------:R-:W-:Y:S05]  /*4090*/  BSYNC B1 ;  /* 0x0000000000017941 */ /* 0x000fea0003800000 */
.L_x_80:
        /* <DEDUP_REMOVED lines=10> */
.L_x_83:
[----:B------:R-:W-:Y:S05]  /*4140*/  BSYNC B1 ;  /* 0x0000000000017941 */ /* 0x000fea0003800000 */
.L_x_82:
        /* <DEDUP_REMOVED lines=8> */
[----:B------:R-:W-:-:S05]  /*41d0*/  IADD3 R20, P0, R15, R110, RZ ;  /* 0x0000006e0f147210 */ /* 0x000fca0007f1e0ff */
[----:B------:R-:W-:Y:S01]  /*41e0*/  IMAD.X R21, R5, 0x1, R111, P0 ;  /* 0x0000000105157824 */ /* 0x000fe200000e066f */
[----:B------:R-:W-:-:S05]  /*41f0*/  IADD3 R64, P0, R15, R110, RZ ;  /* 0x0000006e0f407210 */ /* 0x000fca0007f1e0ff */
[----:B------:R-:W-:Y:S01]  /*4200*/  IMAD.X R65, R5, 0x1, R111, P0 ;  /* 0x0000000105417824 */ /* 0x000fe200000e066f */
[----:B------:R-:W-:-:S05]  /*4210*/  IADD3 R14, P0, R15, R104, RZ ;  /* 0x000000680f0e7210 */ /* 0x000fca0007f1e0ff */
[----:B------:R-:W-:Y:S01]  /*4220*/  IMAD.X R15, R5, 0x1, R105, P0 ;  /* 0x00000001050f7824 */ /* 0x000fe200000e0669 */
[----:B------:R-:W-:-:S04]  /*4230*/  ISETP.GT.AND P0, PT, R4, 0x39, PT ;  /* 0x000000390400780c */ /* 0x000fc80003f04270 */
[----:B------:R-:W-:-:S13]  /*4240*/  ISETP.GT.AND P4, PT, R3, RZ, P0 ;  /* 0x000000ff0300720c */ /* 0x000fda0000784270 */
[----:B0-----:R-:W-:Y:S05]  /*4250*/  @!P4 BRA `(.L_x_85) ;  /* 0x000000000004c947 */ /* 0x001fea0003800000 */
[----:B------:R0:W5:Y:S02]  /*4260*/  LDG.E.LTC128B.U16 R114, desc[UR36][R6.64+0x72] ;  /* 0x0000722406727981 */ /* 0x000164000c1e1520 */
.L_x_85:
[----:B------:R-:W-:Y:S05]  /*4270*/  BSYNC B1 ;  /* 0x0000000000017941 */ /* 0x000fea0003800000 */
.L_x_84:
        /* <DEDUP_REMOVED lines=9> */
.L_x_87:
[----:B------:R-:W-:Y:S05]  /*4310*/  BSYNC B1 ;  /* 0x0000000000017941 */ /* 0x000fea0003800000 */
.L_x_86:
        /* <DEDUP_REMOVED lines=9> */
.L_x_89:
[----:B------:R-:W-:Y:S05]  /*43b0*/  BSYNC B1 ;  /* 0x0000000000017941 */ /* 0x000fea0003800000 */
.L_x_88:
[----:B-----5:R-:W-:-:S04]  /*43c0*/  IMAD.U32 R4, R114, 0x10000, RZ ;  /* 0x0001000072047824 */ /* 0x020fc800078e00ff */
[----:B------:R-:W-:-:S04]  /*43d0*/  FMUL R4, R4, R89 ;  /* 0x0000005904047220 */ /* 0x000fc80000400000 */
[----:B------:R-:W-:-:S05]  /*43e0*/  FFMA R4, R87, R88, R4 ;  /* 0x0000005857047223 */ /* 0x000fca0000000004 */
[----:B------:R-:W-:-:S04]  /*43f0*/  F2FP.BF16.F32.PACK_AB R4, RZ, R4 ;  /* 0x00000004ff04723e */ /* 0x000fc800000010ff */
[----:B-1-34-:R-:W-:-:S05]  /*4400*/  PRMT R6, R4, 0x7610, R6 ;  /* 0x0000761004067816 */ /* 0x01afca0000000006 */
[----:B------:R1:W-:Y:S01]  /*4410*/  @P4 STG.E.U16 desc[UR36][R58.64+0x72], R6 ;  /* 0x000072063a004986 */ /* 0x0003e2000c101524 */
[----:B------:R-:W-:-:S13]  /*4420*/  ISETP.GT.AND P4, PT, R3, 0x80, P6 ;  /* 0x000000800300780c */ /* 0x000fda0003784270 */
[----:B------:R-:W3:Y:S01]  /*4430*/  @P4 LDG.E.LTC128B.U16 R114, desc[UR36][R62.64] ;  /* 0x000000243e724981 */ /* 0x000ee2000c1e1520 */
[----:B------:R-:W-:Y:S01]  /*4440*/  BSSY B1, `(.L_x_90) ;  /* 0x000000a000017945 */ /* 0x000fe20003800000 */
[----:B---3--:R-:W-:-:S04]  /*4450*/  IMAD.U32 R4, R114, 0x10000, RZ ;  /* 0x0001000072047824 */ /* 0x008fc800078e00ff */
[----:B------:R-:W-:-:S04]  /*4460*/  FMUL R5, R4, R89 ;  /* 0x0000005904057220 */ /* 0x000fc80000400000 */
[----:B------:R-:W-:-:S05]  /*4470*/  FFMA R5, R24, R88, R5 ;  /* 0x0000005818057223 */ /* 0x000fca0000000005 */
[----:B------:R-:W-:-:S05]  /*4480*/  F2FP.BF16.F32.PACK_AB R5, RZ, R5 ;  /* 0x00000005ff05723e */ /* 0x000fca00000010ff */
[----:B------:R1:W-:Y:S01]  /*4490*/  @P4 STG.E.U16 desc[UR36][R14.64], R5 ;  /* 0x000000050e004986 */ /* 0x0003e2000c101524 */
[----:B------:R-:W-:-:S04]  /*44a0*/  ISETP.NE.AND P4, PT, R117, RZ, PT ;  /* 0x000000ff7500720c */ /* 0x000fc80003f85270 */
[----:B------:R-:W-:-:S13]  /*44b0*/  ISETP.GT.AND P4, PT, R3, 0x80, P4 ;  /* 0x000000800300780c */ /* 0x000fda0002784270 */
[----:B-1----:R-:W-:Y:S05]  /*44c0*/  @!P4 BRA `(.L_x_91) ;  /* 0x000000000004c947 */ /* 0x002fea0003800000 */
[----:B------:R1:W5:Y:S02]  /*44d0*/  LDG.E.LTC128B.U16 R114, desc[UR36][R60.64+0x2] ;  /* 0x000002243c727981 */ /* 0x000364000c1e1520 */
.L_x_91:
[----:B------:R-:W-:Y:S05]  /*44e0*/  BSYNC B1 ;  /* 0x0000000000017941 */ /* 0x000fea0003800000 */
.L_x_90:
[----:B-----5:R-:W-:Y:S01]  /*44f0*/  IMAD.U32 R4, R114, 0x10000, RZ ;  /* 0x0001000072047824 */ /* 0x020fe200078e00ff */
[----:B------:R-:W-:Y:S01]  /*4500*/  ISETP.GT.AND P6, PT, R3, 0x88, P6 ;  /* 0x000000880300780c */ /* 0x000fe200037c4270 */
[----:B------:R-:W-:Y:S01]  /*4510*/  @P4 IMAD.MOV.U32 R5, RZ, RZ, R15 ;  /* 0x000000ffff054224 */ /* 0x000fe200078e000f */
[----:B------:R-:W-:Y:S01]  /*4520*/  BSSY B1, `(.L_x_92) ;  /* 0x0000009000017945 */ /* 0x000fe20003800000 */
[----:B------:R-:W-:-:S04]  /*4530*/  FMUL R4, R4, R89 ;  /* 0x0000005904047220 */ /* 0x000fc80000400000 */
[----:B------:R-:W-:-:S05]  /*4540*/  FFMA R4, R25, R88, R4 ;  /* 0x0000005819047223 */ /* 0x000fca0000000004 */
[----:B------:R-:W-:-:S04]  /*4550*/  F2FP.BF16.F32.PACK_AB R4, RZ, R4 ;  /* 0x00000004ff04723e */ /* 0x000fc800000010ff */
[----:B------:R-:W-:Y:S01]  /*4560*/  PRMT R6, R4, 0x7610, R6 ;  /* 0x0000761004067816 */ /* 0x000fe20000000006 */
[----:B------:R-:W-:-:S05]  /*4570*/  @P4 IMAD.MOV.U32 R4, RZ, RZ, R14 ;  /* 0x000000ffff044224 */ /* 0x000fca00078e000e */
[----:B------:R3:W-:Y:S01]  /*4580*/  @P4 STG.E.U16 desc[UR36][R4.64+0x2], R6 ;  /* 0x0000020604004986 */ /* 0x0007e2000c101524 */
[----:B------:R-:W-:Y:S05]  /*4590*/  @!P6 BRA `(.L_x_93) ;  /* 0x000000000004e947 */ /* 0x000fea0003800000 */
[----:B------:R4:W5:Y:S02]  /*45a0*/  LDG.E.LTC128B.U16 R114, desc[UR36][R8.64] ;  /* 0x0000002408727981 */ /* 0x000964000c1e1520 */
.L_x_93:
[----:B------:R-:W-:Y:S05]  /*45b0*/  BSYNC B1 ;  /* 0x0000000000017941 */ /* 0x000fea0003800000 */
.L_x_92:
[----:B---3-5:R-:W-:Y:S01]  /*45c0*/  IMAD.U32 R4, R114, 0x10000, RZ ;  /* 0x0001000072047824 */ /* 0x028fe200078e00ff */
[----:B------:R-:W-:Y:S01]  /*45d0*/  ISETP.NE.AND P4, PT, R117, RZ, PT ;  /* 0x000000ff7500720c */ /* 0x000fe20003f85270 */
[----:B------:R-:W-:Y:S02]  /*45e0*/  BSSY B1, `(.L_x_94) ;  /* 0x0000008000017945 */ /* 0x000fe40003800000 */
[----:B------:R-:W-:Y:S01]  /*45f0*/  FMUL R5, R4, R89 ;  /* 0x0000005904057220 */ /* 0x000fe20000400000 */
[----:B------:R-:W-:-:S03]  /*4600*/  ISETP.GT.AND P4, PT, R3, 0x88, P4 ;  /* 0x000000880300780c */ /* 0x000fc60002784270 */
[----:B------:R-:W-:-:S05]  /*4610*/  FFMA R5, R26, R88, R5 ;  /* 0x000000581a057223 */ /* 0x000fca0000000005 */
[----:B------:R-:W-:-:S05]  /*4620*/  F2FP.BF16.F32.PACK_AB R5, RZ, R5 ;  /* 0x00000005ff05723e */ /* 0x000fca00000010ff */
[----:B------:R3:W-:Y:S01]  /*4630*/  @P6 STG.E.U16 desc[UR36][R20.64], R5 ;  /* 0x0000000514006986 */ /* 0x0007e2000c101524 */
[----:B------:R-:W-:Y:S05]  /*4640*/  @!P4 BRA `(.L_x_95) ;  /* 0x000000000004c947 */ /* 0x000fea0003800000 */
[----:B------:R0:W5:Y:S02]  /*4650*/  LDG.E.LTC128B.U16 R114, desc[UR36][R12.64+0x2] ;  /* 0x000002240c727981 */ /* 0x000164000c1e1520 */
.L_x_95:
[----:B------:R-:W-:Y:S05]  /*4660*/  BSYNC B1 ;  /* 0x0000000000017941 */ /* 0x000fea0003800000 */
.L_x_94:
[----:B-----5:R-:W-:Y:S01]  /*4670*/  IMAD.U32 R4, R114, 0x10000, RZ ;  /* 0x0001000072047824 */ /* 0x020fe200078e00ff */
[----:B------:R-:W-:Y:S01]  /*4680*/  ISETP.NE.AND P6, PT, R115, RZ, PT ;  /* 0x000000ff7300720c */ /* 0x000fe20003fc5270 */
[----:B------:R-:W-:Y:S02]  /*4690*/  BSSY B1, `(.L_x_96) ;  /* 0x0000008000017945 */ /* 0x000fe40003800000 */
[----:B------:R-:W-:-:S04]  /*46a0*/  FMUL R4, R4, R89 ;  /* 0x0000005904047220 */ /* 0x000fc80000400000 */
[----:B------:R-:W-:-:S05]  /*46b0*/  FFMA R4, R27, R88, R4 ;  /* 0x000000581b047223 */ /* 0x000fca0000000004 */
[----:B------:R-:W-:-:S05]  /*46c0*/  F2FP.BF16.F32.PACK_AB R4, RZ, R4 ;  /* 0x00000004ff04723e */ /* 0x000fca00000010ff */
[----:B------:R0:W-:Y:S01]  /*46d0*/  @P4 STG.E.U16 desc[UR36][R64.64+0x2], R4 ;  /* 0x0000020440004986 */ /* 0x0001e2000c101524 */
[----:B------:R-:W-:-:S13]  /*46e0*/  ISETP.GT.AND P4, PT, R3, 0x80, P6 ;  /* 0x000000800300780c */ /* 0x000fda0003784270 */
[----:B0-----:R-:W-:Y:S05]  /*46f0*/  @!P4 BRA `(.L_x_97) ;  /* 0x000000000004c947 */ /* 0x001fea0003800000 */
[----:B------:R0:W5:Y:S02]  /*4700*/  LDG.E.LTC128B.U16 R114, desc[UR36][R60.64+0x10] ;  /* 0x000010243c727981 */ /* 0x000164000c1e1520 */
.L_x_97:
[----:B------:R-:W-:Y:S05]  /*4710*/  BSYNC B1 ;  /* 0x0000000000017941 */ /* 0x000fea0003800000 */
.L_x_96:
[----:B-----5:R-:W-:Y:S01]  /*4720*/  IMAD.U32 R4, R114, 0x10000, RZ ;  /* 0x0001000072047824 */ /* 0x020fe200078e00ff */
[----:B------:R-:W-:Y:S01]  /*4730*/  ISETP.NE.AND P6, PT, R118, RZ, PT ;  /* 0x000000ff7600720c */ /* 0x000fe20003fc5270 */
[----:B------:R-:W-:Y:S02]  /*4740*/  BSSY B1, `(.L_x_98) ;  /* 0x000000b000017945 */ /* 0x000fe40003800000 */
[----:B---3--:R-:W-:Y:S01]  /*4750*/  FMUL R5, R4, R89 ;  /* 0x0000005904057220 */ /* 0x008fe20000400000 */
[----:B------:R-:W-:-:S03]  /*4760*/  @P4 IMAD.MOV.U32 R4, RZ, RZ, R14 ;  /* 0x000000ffff044224 */ /* 0x000fc600078e000e */
[----:B------:R-:W-:-:S05]  /*4770*/  FFMA R5, R28, R88, R5 ;  /* 0x000000581c057223 */ /* 0x000fca0000000005 */
[----:B------:R-:W-:-:S04]  /*4780*/  F2FP.BF16.F32.PACK_AB R5, RZ, R5 ;  /* 0x00000005ff05723e */ /* 0x000fc800000010ff */
[----:B------:R-:W-:Y:S01]  /*4790*/  PRMT R6, R5, 0x7610, R6 ;  /* 0x0000761005067816 */ /* 0x000fe20000000006 */
[----:B------:R-:W-:-:S05]  /*47a0*/  @P4 IMAD.MOV.U32 R5, RZ, RZ, R15 ;  /* 0x000000ffff054224 */ /* 0x000fca00078e000f */
[----:B------:R3:W-:Y:S01]  /*47b0*/  @P4 STG.E.U16 desc[UR36][R4.64+0x10], R6 ;  /* 0x0000100604004986 */ /* 0x0007e2000c101524 */
[----:B------:R-:W-:-:S13]  /*47c0*/  ISETP.GT.AND P4, PT, R3, 0x80, P6 ;  /* 0x000000800300780c */ /* 0x000fda0003784270 */
[----:B---3--:R-:W-:Y:S05]  /*47d0*/  @!P4 BRA `(.L_x_99) ;  /* 0x000000000004c947 */ /* 0x008fea0003800000 */
[----:B------:R3:W5:Y:S02]  /*47e0*/  LDG.E.LTC128B.U16 R114, desc[UR36][R60.64+0x12] ;  /* 0x000012243c727981 */ /* 0x000764000c1e1520 */
.L_x_99:
[----:B------:R-:W-:Y:S05]  /*47f0*/  BSYNC B1 ;  /* 0x0000000000017941 */ /* 0x000fea0003800000 */
.L_x_98:
[----:B-----5:R-:W-:Y:S01]  /*4800*/  IMAD.U32 R4, R114, 0x10000, RZ ;  /* 0x0001000072047824 */ /* 0x020fe200078e00ff */
[----:B------:R-:W-:Y:S01]  /*4810*/  BSSY B1, `(.L_x_100) ;  /* 0x000000c000017945 */ /* 0x000fe20003800000 */
[----:B------:R-:W-:Y:S02]  /*4820*/  @P4 IMAD.MOV.U32 R5, RZ, RZ, R15 ;  /* 0x000000ffff054224 */ /* 0x000fe400078e000f */
[----:B------:R-:W-:-:S04]  /*4830*/  FMUL R4, R4, R89 ;  /* 0x0000005904047220 */ /* 0x000fc80000400000 */
[----:B------:R-:W-:-:S05]  /*4840*/  FFMA R4, R29, R88, R4 ;  /* 0x000000581d047223 */ /* 0x000fca0000000004 */
[----:B------:R-:W-:-:S04]  /*4850*/  F2FP.BF16.F32.PACK_AB R4, RZ, R4 ;  /* 0x00000004ff04723e */ /* 0x000fc800000010ff */
[----:B------:R-:W-:Y:S01]  /*4860*/  PRMT R6, R4, 0x7610, R6 ;  /* 0x0000761004067816 */ /* 0x000fe20000000006 */
[----:B------:R-:W-:-:S05]  /*4870*/  @P4 IMAD.MOV.U32 R4, RZ, RZ, R14 ;  /* 0x000000ffff044224 */ /* 0x000fca00078e000e */
[----:B------:R0:W-:Y:S01]  /*4880*/  @P4 STG.E.U16 desc[UR36][R4.64+0x12], R6 ;  /* 0x0000120604004986 */ /* 0x0001e2000c101524 */
[----:B------:R-:W-:-:S04]  /*4890*/  ISETP.NE.AND P4, PT, R115, RZ, PT ;  /* 0x000000ff7300720c */ /* 0x000fc80003f85270 */
[----:B------:R-:W-:-:S13]  /*48a0*/  ISETP.GT.AND P4, PT, R3, 0x88, P4 ;  /* 0x000000880300780c */ /* 0x000fda0002784270 */
[----:B0-----:R-:W-:Y:S05]  /*48b0*/  @!P4 BRA `(.L_x_101) ;  /* 0x000000000004c947 */ /* 0x001fea0003800000 */
[----:B------:R0:W5:Y:S02]  /*48c0*/  LDG.E.LTC128B.U16 R114, desc[UR36][R12.64+0x10] ;  /* 0x000010240c727981 */ /* 0x000164000c1e1520 */
.L_x_101:
[----:B------:R-:W-:Y:S05]  /*48d0*/  BSYNC B1 ;  /* 0x0000000000017941 */ /* 0x000fea0003800000 */
.L_x_100:
        /* <DEDUP_REMOVED lines=9> */
.L_x_103:
[----:B------:R-:W-:Y:S05]  /*4970*/  BSYNC B1 ;  /* 0x0000000000017941 */ /* 0x000fea0003800000 */
.L_x_102:
[----:B-----5:R-:W-:Y:S01]  /*4980*/  IMAD.U32 R4, R114, 0x10000, RZ ;  /* 0x0001000072047824 */ /* 0x020fe200078e00ff */
[----:B------:R-:W-:Y:S01]  /*4990*/  ISETP.NE.AND P6, PT, R119, RZ, PT ;  /* 0x000000ff7700720c */ /* 0x000fe20003fc5270 */
        /* <DEDUP_REMOVED lines=8> */
[----:B------:R-:W-:-:S13]  /*4a20*/  ISETP.GT.AND P4, PT, R3, 0x80, P6 ;  /* 0x000000800300780c */ /* 0x000fda0003784270 */
[----:B0-----:R-:W-:Y:S05]  /*4a30*/  @!P4 BRA `(.L_x_105) ;  /* 0x000000000004c947 */ /* 0x001fea0003800000 */
[----:B------:R0:W5:Y:S02]  /*4a40*/  LDG.E.LTC128B.U16 R114, desc[UR36][R60.64+0x20] ;  /* 0x000020243c727981 */ /* 0x000164000c1e1520 */
.L_x_105:
[----:B------:R-:W-:Y:S05]  /*4a50*/  BSYNC B1 ;  /* 0x0000000000017941 */ /* 0x000fea0003800000 */
.L_x_104:
[----:B-----5:R-:W-:Y:S01]  /*4a60*/  IMAD.U32 R4, R114, 0x10000, RZ ;  /* 0x0001000072047824 */ /* 0x020fe200078e00ff */
[----:B------:R-:W-:Y:S01]  /*4a70*/  ISETP.NE.AND P6, PT, R101, RZ, PT ;  /* 0x000000ff6500720c */ /* 0x000fe20003fc5270 */
[----:B------:R-:W-:Y:S02]  /*4a80*/  BSSY B1, `(.L_x_106) ;  /* 0x000000b000017945 */ /* 0x000fe40003800000 */
[----:B------:R-:W-:Y:S01]  /*4a90*/  FMUL R5, R4, R89 ;  /* 0x0000005904057220 */ /* 0x000fe20000400000 */
[----:B------:R-:W-:-:S03]  /*4aa0*/  @P4 IMAD.MOV.U32 R4, RZ, RZ, R14 ;  /* 0x000000ffff044224 */ /* 0x000fc600078e000e */
        /* <DEDUP_REMOVED lines=8> */
.L_x_107:
[----:B------:R-:W-:Y:S05]  /*4b30*/  BSYNC B1 ;  /* 0x0000000000017941 */ /* 0x000fea0003800000 */
.L_x_106:
        /* <DEDUP_REMOVED lines=13> */
.L_x_109:
[----:B------:R-:W-:Y:S05]  /*4c10*/  BSYNC B1 ;  /* 0x0000000000017941 */ /* 0x000fea0003800000 */
.L_x_108:
[----:B-----5:R-:W-:Y:S01]  /*4c20*/  IMAD.U32 R4, R114, 0x10000, RZ ;  /* 0x0001000072047824 */ /* 0x020fe200078e00ff */
[----:B------:R-:W-:Y:S03]  /*4c30*/  BSSY B1, `(.L_x_110) ;  /* 0x000000b000017945 */ /* 0x000fe60003800000 */
        /* <DEDUP_REMOVED lines=10> */
.L_x_111:
[----:B------:R-:W-:Y:S05]  /*4ce0*/  BSYNC B1 ;  /* 0x0000000000017941 */ /* 0x000fea0003800000 */
.L_x_110:
        /* <DEDUP_REMOVED lines=13> */
.L_x_113:
[----:B------:R-:W-:Y:S05]  /*4dc0*/  BSYNC B1 ;  /* 0x0000000000017941 */ /* 0x000fea0003800000 */
.L_x_112:
        /* <DEDUP_REMOVED lines=13> */
.L_x_115:
[----:B------:R-:W-:Y:S05]  /*4ea0*/  BSYNC B1 ;  /* 0x0000000000017941 */ /* 0x000fea0003800000 */
.L_x_114:
        /* <DEDUP_REMOVED lines=13> */
.L_x_117:
[----:B------:R-:W-:Y:S05]  /*4f80*/  BSYNC B1 ;  /* 0x0000000000017941 */ /* 0x000fea0003800000 */
.L_x_116:
        /* <DEDUP_REMOVED lines=12> */
.L_x_119:
[----:B------:R-:W-:Y:S05]  /*5050*/  BSYNC B1 ;  /* 0x0000000000017941 */ /* 0x000fea0003800000 */
.L_x_118:
        /* <DEDUP_REMOVED lines=13> */
.L_x_121:
[----:B------:R-:W-:Y:S05]  /*5130*/  BSYNC B1 ;  /* 0x0000000000017941 */ /* 0x000fea0003800000 */
.L_x_120:
        /* <DEDUP_REMOVED lines=13> */
.L_x_123:
[----:B------:R-:W-:Y:S05]  /*5210*/  BSYNC B1 ;  /* 0x0000000000017941 */ /* 0x000fea0003800000 */
.L_x_122:
        /* <DEDUP_REMOVED lines=13> */
.L_x_125:
[----:B------:R-:W-:Y:S05]  /*52f0*/  BSYNC B1 ;  /* 0x0000000000017941 */ /* 0x000fea0003800000 */
.L_x_124:
        /* <DEDUP_REMOVED lines=12> */
.L_x_127:
[----:B------:R-:W-:Y:S05]  /*53c0*/  BSYNC B1 ;  /* 0x0000000000017941 */ /* 0x000fea0003800000 */
.L_x_126:
        /* <DEDUP_REMOVED lines=13> */
.L_x_129:
[----:B------:R-:W-:Y:S05]  /*54a0*/  BSYNC B1 ;  /* 0x0000000000017941 */ /* 0x000fea0003800000 */
.L_x_128:
        /* <DEDUP_REMOVED lines=12> */
.L_x_131:
[----:B------:R-:W-:Y:S05]  /*5570*/  BSYNC B1 ;  /* 0x0000000000017941 */ /* 0x000fea0003800000 */
.L_x_130:
        /* <DEDUP_REMOVED lines=12> */
.L_x_133:
[----:B------:R-:W-:Y:S05]  /*5640*/  BSYNC B1 ;  /* 0x0000000000017941 */ /* 0x000fea0003800000 */
.L_x_132:
[----:B-----5:R-:W-:Y:S01]  /*5650*/  IMAD.U32 R4, R114, 0x10000, RZ ;  /* 0x0001000072047824 */ /* 0x020fe200078e00ff */
[----:B------:R-:W-:Y:S01]  /*5660*/  ISETP.GT.AND P5, PT, R3, 0x88, P5 ;  /* 0x000000880300780c */ /* 0x000fe20002fa4270 */
        /* <DEDUP_REMOVED lines=8> */
[----:B------:R-:W-:Y:S05]  /*56f0*/  @!P5 BRA `(.L_x_135) ;  /* 0x000000000004d947 */ /* 0x000fea0003800000 */
[----:B------:R0:W5:Y:S02]  /*5700*/  LDG.E.LTC128B.U16 R114, desc[UR36][R12.64+0x52] ;  /* 0x000052240c727981 */ /* 0x000164000c1e1520 */
.L_x_135:
[----:B------:R-:W-:Y:S05]  /*5710*/  BSYNC B1 ;  /* 0x0000000000017941 */ /* 0x000fea0003800000 */
.L_x_134:
[----:B0----5:R-:W-:Y:S01]  /*5720*/  IMAD.U32 R4, R114, 0x10000, RZ ;  /* 0x0001000072047824 */ /* 0x021fe200078e00ff */
        /* <DEDUP_REMOVED lines=11> */
.L_x_137:
[----:B------:R-:W-:Y:S05]  /*57e0*/  BSYNC B1 ;  /* 0x0000000000017941 */ /* 0x000fea0003800000 */
.L_x_136:
[----:B0----5:R-:W-:Y:S01]  /*57f0*/  IMAD.U32 R4, R114, 0x10000, RZ ;  /* 0x0001000072047824 */ /* 0x021fe200078e00ff */
        /* <DEDUP_REMOVED lines=11> */
.L_x_139:
[----:B------:R-:W-:Y:S05]  /*58b0*/  BSYNC B1 ;  /* 0x0000000000017941 */ /* 0x000fea0003800000 */
.L_x_138:
        /* <DEDUP_REMOVED lines=12> */
.L_x_141:
[----:B------:R-:W-:Y:S05]  /*5980*/  BSYNC B1 ;  /* 0x0000000000017941 */ /* 0x000fea0003800000 */
.L_x_140:
        /* <DEDUP_REMOVED lines=12> */
.L_x_143:
[----:B------:R-:W-:Y:S05]  /*5a50*/  BSYNC B1 ;  /* 0x0000000000017941 */ /* 0x000fea0003800000 */
.L_x_142:
        /* <DEDUP_REMOVED lines=12> */
.L_x_145:
[----:B------:R-:W-:Y:S05]  /*5b20*/  BSYNC B1 ;  /* 0x0000000000017941 */ /* 0x000fea0003800000 */
.L_x_144:
        /* <DEDUP_REMOVED lines=12> */
.L_x_147:
[----:B------:R-:W-:Y:S05]  /*5bf0*/  BSYNC B1 ;  /* 0x0000000000017941 */ /* 0x000fea0003800000 */
.L_x_146:
        /* <DEDUP_REMOVED lines=9> */
.L_x_149:
[----:B------:R-:W-:Y:S05]  /*5c90*/  BSYNC B1 ;  /* 0x0000000000017941 */ /* 0x000fea0003800000 */
.L_x_148:
        /* <DEDUP_REMOVED lines=12> */
.L_x_151:
[----:B------:R-:W-:Y:S05]  /*5d60*/  BSYNC B1 ;  /* 0x0000000000017941 */ /* 0x000fea0003800000 */
.L_x_150:
[----:B------:R-:W-:Y:S05]  /*5d70*/  @!P0 BRA `(.L_x_152) ;  /* 0x0000001400848947 */ /* 0x000fea0003800000 */
[----:B-----5:R-:W-:-:S04]  /*5d80*/  IMAD.U32 R114, R114, 0x10000, RZ ;  /* 0x0001000072727824 */ /* 0x020fc800078e00ff */
[----:B------:R-:W-:-:S04]  /*5d90*/  FMUL R114, R114, R89 ;  /* 0x0000005972727220 */ /* 0x000fc80000400000 */
[----:B------:R-:W-:-:S05]  /*5da0*/  FFMA R114, R55, R88, R114 ;  /* 0x0000005837727223 */ /* 0x000fca0000000072 */
[----:B------:R-:W-:-:S05]  /*5db0*/  F2FP.BF16.F32.PACK_AB R114, RZ, R114 ;  /* 0x00000072ff72723e */ /* 0x000fca00000010ff */
[----:B------:R0:W-:Y:S01]  /*5dc0*/  STG.E.U16 desc[UR36][R10.64+0x72], R114 ;  /* 0x000072720a007986 */ /* 0x0001e2000c101524 */
[----:B------:R-:W-:Y:S05]  /*5dd0*/  BRA `(.L_x_152) ;  /* 0x00000014006c7947 */ /* 0x000fea0003800000 */
.L_x_29:
[----:B------:R-:W-:Y:S01]  /*5de0*/  ULDC.64 UR4, c[0x0][0x5c0] ;  /* 0x0001700000047ab9 */ /* 0x000fe20000000a00 */
[-C--:B------:R-:W-:Y:S01]  /*5df0*/  FMUL R56, R56, R88.reuse ;  /* 0x0000005838387220 */ /* 0x080fe20000400000 */
[----:B------:R-:W-:Y:S01]  /*5e00*/  LEA R10, P1, R112, UR4, 0x1 ;  /* 0x00000004700a7c11 */ /* 0x000fe2000f8208ff */
[----:B------:R-:W-:Y:S01]  /*5e10*/  IMAD.SHL.U32 R7, R94, 0x2, RZ ;  /* 0x000000025e077824 */ /* 0x000fe200078e00ff */
[----:B------:R-:W-:Y:S01]  /*5e20*/  ISETP.GT.AND P3, PT, R4, 0x1, PT ;  /* 0x000000010400780c */ /* 0x000fe20003f64270 */
[----:B------:R-:W-:Y:S01]  /*5e30*/  FMUL R57, R57, R88 ;  /* 0x0000005839397220 */ /* 0x000fe20000400000 */
[----:B------:R-:W-:Y:S01]  /*5e40*/  F2FP.BF16.F32.PACK_AB R56, RZ, R56 ;  /* 0x00000038ff38723e */ /* 0x000fe200000010ff */
[-C--:B------:R-:W-:Y:S01]  /*5e50*/  FMUL R58, R58, R88.reuse ;  /* 0x000000583a3a7220 */ /* 0x080fe20000400000 */
[----:B------:R-:W-:Y:S01]  /*5e60*/  LEA.HI.X R11, R112, UR5, R105, 0x1, P1 ;  /* 0x00000005700b7c11 */ /* 0x000fe200088f0c69 */
[-C--:B------:R-:W-:Y:S01]  /*5e70*/  FMUL R59, R59, R88.reuse ;  /* 0x000000583b3b7220 */ /* 0x080fe20000400000 */
[----:B------:R-:W-:Y:S01]  /*5e80*/  ISETP.GT.AND P1, PT, R3, RZ, P3 ;  /* 0x000000ff0300720c */ /* 0x000fe20001f24270 */
[----:B------:R-:W-:Y:S01]  /*5e90*/  IMAD.SHL.U32 R19, R95, 0x2, RZ ;  /* 0x000000025f137824 */ /* 0x000fe200078e00ff */
[----:B------:R-:W-:Y:S01]  /*5ea0*/  ISETP.GT.AND P2, PT, R3, 0x8, P6 ;  /* 0x000000080300780c */ /* 0x000fe20003744270 */
[----:B------:R-:W-:Y:S01]  /*5eb0*/  @P0 STG.E.U16 desc[UR36][R10.64], R56 ;  /* 0x000000380a000986 */ /* 0x000fe2000c101524 */
[----:B------:R-:W-:Y:S01]  /*5ec0*/  SHF.L.U64.HI R5, R94, 0x1, R93 ;  /* 0x000000015e057819 */ /* 0x000fe2000001025d */
[----:B------:R-:W-:Y:S01]  /*5ed0*/  FMUL R60, R60, R88 ;  /* 0x000000583c3c7220 */ /* 0x000fe20000400000 */
[----:B------:R-:W-:Y:S01]  /*5ee0*/  IADD3 R8, P0, R7, R10, RZ ;  /* 0x0000000a07087210 */ /* 0x000fe20007f1e0ff */
[-C--:B------:R-:W-:Y:S01]  /*5ef0*/  FMUL R61, R61, R88.reuse ;  /* 0x000000583d3d7220 */ /* 0x080fe20000400000 */
[----:B------:R-:W-:Y:S01]  /*5f00*/  F2FP.BF16.F32.PACK_AB R57, RZ, R57 ;  /* 0x00000039ff39723e */ /* 0x000fe200000010ff */
[----:B------:R-:W-:Y:S01]  /*5f10*/  FMUL R63, R63, R88 ;  /* 0x000000583f3f7220 */ /* 0x000fe20000400000 */
[----:B------:R-:W-:Y:S01]  /*5f20*/  F2FP.BF16.F32.PACK_AB R58, RZ, R58 ;  /* 0x0000003aff3a723e */ /* 0x000fe200000010ff */
[----:B------:R-:W-:Y:S01]  /*5f30*/  IMAD.X R9, R5, 0x1, R11, P0 ;  /* 0x0000000105097824 */ /* 0x000fe200000e060b */
[----:B------:R-:W-:Y:S01]  /*5f40*/  ISETP.GT.AND P0, PT, R3, 0x8, P3 ;  /* 0x000000080300780c */ /* 0x000fe20001f04270 */
[----:B------:R-:W-:Y:S01]  /*5f50*/  @P1 STG.E.U16 desc[UR36][R10.64+0x2], R57 ;  /* 0x000002390a001986 */ /* 0x000fe2000c101524 */
[----:B------:R-:W-:Y:S01]  /*5f60*/  F2FP.BF16.F32.PACK_AB R59, RZ, R59 ;  /* 0x0000003bff3b723e */ /* 0x000fe200000010ff */
[----:B------:R-:W-:Y:S01]  /*5f70*/  FMUL R62, R62, R88 ;  /* 0x000000583e3e7220 */ /* 0x000fe20000400000 */
[----:B------:R-:W-:Y:S01]  /*5f80*/  SHF.L.U64.HI R13, R95, 0x1, R92 ;  /* 0x000000015f0d7819 */ /* 0x000fe2000001025c */
[----:B------:R-:W-:Y:S01]  /*5f90*/  @P2 STG.E.U16 desc[UR36][R8.64], R58 ;  /* 0x0000003a08002986 */ /* 0x000fe2000c101524 */
[----:B------:R-:W-:Y:S01]  /*5fa0*/  IADD3 R6, P1, P2, R19, R10, R7 ;  /* 0x0000000a13067210 */ /* 0x000fe20007a3e007 */
[-C--:B------:R-:W-:Y:S01]  /*5fb0*/  FMUL R64, R64, R88.reuse ;  /* 0x0000005840407220 */ /* 0x080fe20000400000 */
[C---:B------:R-:W-:Y:S01]  /*5fc0*/  ISETP.GT.AND P4, PT, R4.reuse, 0x8, PT ;  /* 0x000000080400780c */ /* 0x040fe20003f84270 */
[-C--:B------:R-:W-:Y:S01]  /*5fd0*/  FMUL R65, R65, R88.reuse ;  /* 0x0000005841417220 */ /* 0x080fe20000400000 */
[----:B------:R-:W-:Y:S01]  /*5fe0*/  ISETP.GT.AND P3, PT, R4, 0x9, PT ;  /* 0x000000090400780c */ /* 0x000fe20003f64270 */
[-C--:B------:R-:W-:Y:S01]  /*5ff0*/  FMUL R66, R66, R88.reuse ;  /* 0x0000005842427220 */ /* 0x080fe20000400000 */
[----:B------:R-:W-:Y:S01]  /*6000*/  IADD3.X R7, R13, R11, R5, P1, P2 ;  /* 0x0000000b0d077210 */ /* 0x000fe20000fe4405 */
[----:B------:R-:W-:Y:S01]  /*6010*/  @P0 STG.E.U16 desc[UR36][R8.64+0x2], R59 ;  /* 0x0000023b08000986 */ /* 0x000fe2000c101524 */
[----:B------:R-:W-:Y:S01]  /*6020*/  ISETP.GT.AND P1, PT, R3, RZ, P4 ;  /* 0x000000ff0300720c */ /* 0x000fe20002724270 */
[-C--:B------:R-:W-:Y:S01]  /*6030*/  FMUL R67, R67, R88.reuse ;  /* 0x0000005843437220 */ /* 0x080fe20000400000 */
[----:B------:R-:W-:Y:S01]  /*6040*/  ISETP.GT.AND P0, PT, R3, RZ, P3 ;  /* 0x000000ff0300720c */ /* 0x000fe20001f04270 */
[----:B------:R-:W-:Y:S01]  /*6050*/  FMUL R68, R68, R88 ;  /* 0x0000005844447220 */ /* 0x000fe20000400000 */
[----:B------:R-:W-:Y:S01]  /*6060*/  F2FP.BF16.F32.PACK_AB R60, RZ, R60 ;  /* 0x0000003cff3c723e */ /* 0x000fe200000010ff */
[-C--:B------:R-:W-:Y:S01]  /*6070*/  FMUL R69, R69, R88.reuse ;  /* 0x0000005845457220 */ /* 0x080fe20000400000 */
[----:B------:R-:W-:Y:S01]  /*6080*/  F2FP.BF16.F32.PACK_AB R61, RZ, R61 ;  /* 0x0000003dff3d723e */ /* 0x000fe200000010ff */
[-C--:B------:R-:W-:Y:S01]  /*6090*/  FMUL R70, R70, R88.reuse ;  /* 0x0000005846467220 */ /* 0x080fe20000400000 */
[----:B------:R-:W-:Y:S01]  /*60a0*/  F2FP.BF16.F32.PACK_AB R63, RZ, R63 ;  /* 0x0000003fff3f723e */ /* 0x000fe200000010ff */
[----:B------:R-:W-:Y:S01]  /*60b0*/  FMUL R71, R71, R88 ;  /* 0x0000005847477220 */ /* 0x000fe20000400000 */
[----:B------:R-:W-:Y:S01]  /*60c0*/  F2FP.BF16.F32.PACK_AB R62, RZ, R62 ;  /* 0x0000003eff3e723e */ /* 0x000fe200000010ff */
[----:B------:R-:W-:Y:S01]  /*60d0*/  FMUL R72, R72, R88 ;  /* 0x0000005848487220 */ /* 0x000fe20000400000 */
[----:B------:R-:W-:Y:S01]  /*60e0*/  F2FP.BF16.F32.PACK_AB R64, RZ, R64 ;  /* 0x00000040ff40723e */ /* 0x000fe200000010ff */
[----:B------:R-:W-:Y:S01]  /*60f0*/  @P1 STG.E.U16 desc[UR36][R10.64+0x10], R60 ;  /* 0x0000103c0a001986 */ /* 0x000fe2000c101524 */
[----:B------:R-:W-:Y:S01]  /*6100*/  ISETP.GT.AND P1, PT, R3, 0x8, P4 ;  /* 0x000000080300780c */ /* 0x000fe20002724270 */
[-C--:B------:R-:W-:Y:S01]  /*6110*/  FMUL R73, R73, R88.reuse ;  /* 0x0000005849497220 */ /* 0x080fe20000400000 */
[----:B------:R-:W-:Y:S01]  /*6120*/  ISETP.GT.AND P2, PT, R4, 0x11, PT ;  /* 0x000000110400780c */ /* 0x000fe20003f44270 */
[----:B------:R-:W-:Y:S01]  /*6130*/  @P0 STG.E.U16 desc[UR36][R10.64+0x12], R61 ;  /* 0x0000123d0a000986 */ /* 0x000fe2000c101524 */
[----:B------:R-:W-:Y:S01]  /*6140*/  ISETP.GT.AND P0, PT, R3, 0x8, P3 ;  /* 0x000000080300780c */ /* 0x000fe20001f04270 */
[-C--:B------:R-:W-:Y:S01]  /*6150*/  FMUL R74, R74, R88.reuse ;  /* 0x000000584a4a7220 */ /* 0x080fe20000400000 */
[----:B------:R-:W-:Y:S01]  /*6160*/  ISETP.GT.AND P3, PT, R4, 0x10, PT ;  /* 0x000000100400780c */ /* 0x000fe20003f64270 */
[-C--:B------:R-:W-:Y:S01]  /*6170*/  FMUL R75, R75, R88.reuse ;  /* 0x000000584b4b7220 */ /* 0x080fe20000400000 */
[----:B------:R-:W-:Y:S01]  /*6180*/  F2FP.BF16.F32.PACK_AB R65, RZ, R65 ;  /* 0x00000041ff41723e */ /* 0x000fe200000010ff */
[----:B------:R-:W-:Y:S01]  /*6190*/  FMUL R76, R76, R88 ;  /* 0x000000584c4c7220 */ /* 0x000fe20000400000 */
[----:B------:R-:W-:Y:S01]  /*61a0*/  F2FP.BF16.F32.PACK_AB R66, RZ, R66 ;  /* 0x00000042ff42723e */ /* 0x000fe200000010ff */
[----:B------:R-:W-:Y:S01]  /*61b0*/  FMUL R77, R77, R88 ;  /* 0x000000584d4d7220 */ /* 0x000fe20000400000 */
[----:B------:R-:W-:Y:S01]  /*61c0*/  F2FP.BF16.F32.PACK_AB R67, RZ, R67 ;  /* 0x00000043ff43723e */ /* 0x000fe200000010ff */
[----:B------:R-:W-:Y:S01]  /*61d0*/  @P1 STG.E.U16 desc[UR36][R8.64+0x10], R62 ;  /* 0x0000103e08001986 */ /* 0x000fe2000c101524 */
[----:B------:R-:W-:Y:S01]  /*61e0*/  F2FP.BF16.F32.PACK_AB R68, RZ, R68 ;  /* 0x00000044ff44723e */ /* 0x000fe200000010ff */
[-C--:B------:R-:W-:Y:S01]  /*61f0*/  FMUL R78, R78, R88.reuse ;  /* 0x000000584e4e7220 */ /* 0x080fe20000400000 */
[----:B------:R-:W-:Y:S01]  /*6200*/  ISETP.GT.AND P1, PT, R4, 0x19, PT ;  /* 0x000000190400780c */ /* 0x000fe20003f24270 */
[----:B------:R-:W-:Y:S01]  /*6210*/  @P0 STG.E.U16 desc[UR36][R8.64+0x12], R63 ;  /* 0x0000123f08000986 */ /* 0x000fe2000c101524 */
[----:B------:R-:W-:Y:S01]  /*6220*/  ISETP.GT.AND P0, PT, R3, RZ, P3 ;  /* 0x000000ff0300720c */ /* 0x000fe20001f04270 */
[-C--:B------:R-:W-:Y:S01]  /*6230*/  FMUL R79, R79, R88.reuse ;  /* 0x000000584f4f7220 */ /* 0x080fe20000400000 */
[----:B------:R-:W-:Y:S01]  /*6240*/  F2FP.BF16.F32.PACK_AB R69, RZ, R69 ;  /* 0x00000045ff45723e */ /* 0x000fe200000010ff */
[----:B------:R-:W-:Y:S01]  /*6250*/  FMUL R80, R80, R88 ;  /* 0x0000005850507220 */ /* 0x000fe20000400000 */
[----:B------:R-:W-:Y:S01]  /*6260*/  F2FP.BF16.F32.PACK_AB R70, RZ, R70 ;  /* 0x00000046ff46723e */ /* 0x000fe200000010ff */
        /* <DEDUP_REMOVED lines=8> */
[----:B------:R-:W-:Y:S01]  /*62f0*/  @P0 STG.E.U16 desc[UR36][R10.64+0x20], R64 ;  /* 0x000020400a000986 */ /* 0x000fe2000c101524 */
[----:B------:R-:W-:Y:S01]  /*6300*/  ISETP.GT.AND P0, PT, R3, RZ, P2 ;  /* 0x000000ff0300720c */ /* 0x000fe20001704270 */
[-C--:B------:R-:W-:Y:S01]  /*6310*/  FMUL R85, R85, R88.reuse ;  /* 0x0000005855557220 */ /* 0x080fe20000400000 */
[----:B------:R-:W-:Y:S01]  /*6320*/  F2FP.BF16.F32.PACK_AB R75, RZ, R75 ;  /* 0x0000004bff4b723e */ /* 0x000fe200000010ff */
[-C--:B------:R-:W-:Y:S01]  /*6330*/  FMUL R86, R86, R88.reuse ;  /* 0x0000005856567220 */ /* 0x080fe20000400000 */
[----:B------:R-:W-:Y:S01]  /*6340*/  ISETP.GT.AND P5, PT, R4, 0x28, PT ;  /* 0x000000280400780c */ /* 0x000fe20003fa4270 */
[----:B------:R-:W-:Y:S01]  /*6350*/  FMUL R87, R87, R88 ;  /* 0x0000005857577220 */ /* 0x000fe20000400000 */
[----:B------:R-:W-:Y:S01]  /*6360*/  F2FP.BF16.F32.PACK_AB R76, RZ, R76 ;  /* 0x0000004cff4c723e */ /* 0x000fe200000010ff */
[-C--:B------:R-:W-:Y:S01]  /*6370*/  FMUL R24, R24, R88.reuse ;  /* 0x0000005818187220 */ /* 0x080fe20000400000 */
[----:B------:R-:W-:Y:S01]  /*6380*/  ISETP.GT.AND P4, PT, R4, 0x29, PT ;  /* 0x000000290400780c */ /* 0x000fe20003f84270 */
[-C--:B------:R-:W-:Y:S01]  /*6390*/  FMUL R25, R25, R88.reuse ;  /* 0x0000005819197220 */ /* 0x080fe20000400000 */
[----:B------:R-:W-:Y:S01]  /*63a0*/  F2FP.BF16.F32.PACK_AB R77, RZ, R77 ;  /* 0x0000004dff4d723e */ /* 0x000fe200000010ff */
[----:B------:R-:W-:Y:S01]  /*63b0*/  FMUL R26, R26, R88 ;  /* 0x000000581a1a7220 */ /* 0x000fe20000400000 */
[----:B------:R-:W-:Y:S01]  /*63c0*/  F2FP.BF16.F32.PACK_AB R78, RZ, R78 ;  /* 0x0000004eff4e723e */ /* 0x000fe200000010ff */
[----:B------:R-:W-:Y:S01]  /*63d0*/  @P0 STG.E.U16 desc[UR36][R10.64+0x22], R65 ;  /* 0x000022410a000986 */ /* 0x000fe2000c101524 */
[----:B------:R-:W-:Y:S01]  /*63e0*/  ISETP.GT.AND P0, PT, R3, 0x8, P3 ;  /* 0x000000080300780c */ /* 0x000fe20001f04270 */
[-C--:B------:R-:W-:Y:S01]  /*63f0*/  FMUL R27, R27, R88.reuse ;  /* 0x000000581b1b7220 */ /* 0x080fe20000400000 */
[----:B------:R-:W-:Y:S01]  /*6400*/  F2FP.BF16.F32.PACK_AB R79, RZ, R79 ;  /* 0x0000004fff4f723e */ /* 0x000fe200000010ff */
[-C--:B------:R-:W-:Y:S01]  /*6410*/  FMUL R28, R28, R88.reuse ;  /* 0x000000581c1c7220 */ /* 0x080fe20000400000 */
[----:B------:R-:W-:Y:S01]  /*6420*/  ISETP.GT.AND P3, PT, R4, 0x30, PT ;  /* 0x000000300400780c */ /* 0x000fe20003f64270 */
        /* <DEDUP_REMOVED lines=8> */
[----:B------:R-:W-:Y:S01]  /*64b0*/  @P0 STG.E.U16 desc[UR36][R8.64+0x20], R66 ;  /* 0x0000204208000986 */ /* 0x000fe2000c101524 */
[----:B------:R-:W-:Y:S01]  /*64c0*/  ISETP.GT.AND P0, PT, R3, 0x8, P2 ;  /* 0x000000080300780c */ /* 0x000fe20001704270 */
[-C--:B------:R-:W-:Y:S01]  /*64d0*/  FMUL R33, R33, R88.reuse ;  /* 0x0000005821217220 */ /* 0x080fe20000400000 */
[----:B------:R-:W-:Y:S01]  /*64e0*/  ISETP.GT.AND P2, PT, R4, 0x18, PT ;  /* 0x000000180400780c */ /* 0x000fe20003f44270 */
[----:B------:R-:W-:Y:S01]  /*64f0*/  FMUL R34, R34, R88 ;  /* 0x0000005822227220 */ /* 0x000fe20000400000 */
[----:B------:R-:W-:Y:S01]  /*6500*/  F2FP.BF16.F32.PACK_AB R84, RZ, R84 ;  /* 0x00000054ff54723e */ /* 0x000fe200000010ff */
[-C--:B------:R-:W-:Y:S01]  /*6510*/  FMUL R35, R35, R88.reuse ;  /* 0x0000005823237220 */ /* 0x080fe20000400000 */
[----:B------:R-:W-:Y:S01]  /*6520*/  P2R R5, PR, RZ, 0x20 ;  /* 0x00000020ff057803 */ /* 0x000fe20000000000 */
[-C--:B------:R-:W-:Y:S01]  /*6530*/  FMUL R36, R36, R88.reuse ;  /* 0x0000005824247220 */ /* 0x080fe20000400000 */
[----:B------:R-:W-:Y:S01]  /*6540*/  F2FP.BF16.F32.PACK_AB R85, RZ, R85 ;  /* 0x00000055ff55723e */ /* 0x000fe200000010ff */
[----:B------:R-:W-:Y:S01]  /*6550*/  FMUL R37, R37, R88 ;  /* 0x0000005825257220 */ /* 0x000fe20000400000 */
[----:B------:R-:W-:Y:S01]  /*6560*/  F2FP.BF16.F32.PACK_AB R86, RZ, R86 ;  /* 0x00000056ff56723e */ /* 0x000fe200000010ff */
[-C--:B------:R-:W-:Y:S01]  /*6570*/  FMUL R38, R38, R88.reuse ;  /* 0x0000005826267220 */ /* 0x080fe20000400000 */
[----:B------:R-:W-:Y:S01]  /*6580*/  F2FP.BF16.F32.PACK_AB R87, RZ, R87 ;  /* 0x00000057ff57723e */ /* 0x000fe200000010ff */
[----:B------:R-:W-:Y:S01]  /*6590*/  @P0 STG.E.U16 desc[UR36][R8.64+0x22], R67 ;  /* 0x0000224308000986 */ /* 0x000fe2000c101524 */
[----:B------:R-:W-:Y:S01]  /*65a0*/  ISETP.GT.AND P0, PT, R3, RZ, P2 ;  /* 0x000000ff0300720c */ /* 0x000fe20001704270 */
        /* <DEDUP_REMOVED lines=36> */
[----:B------:R-:W-:Y:S01]  /*67f0*/  FMUL R55, R55, R88 ;  /* 0x0000005837377220 */ /* 0x000fe20000400000 */
[----:B------:R-:W-:-:S02]  /*6800*/  F2FP.BF16.F32.PACK_AB R39, RZ, R39 ;  /* 0x00000027ff27723e */ /* 0x000fc400000010ff */
[----:B------:R-:W-:Y:S01]  /*6810*/  F2FP.BF16.F32.PACK_AB R40, RZ, R40 ;  /* 0x00000028ff28723e */ /* 0x000fe200000010ff */
[----:B------:R-:W-:Y:S01]  /*6820*/  @P0 STG.E.U16 desc[UR36][R8.64+0x30], R70 ;  /* 0x0000304608000986 */ /* 0x000fe2000c101524 */
[----:B------:R-:W-:Y:S02]  /*6830*/  ISETP.GT.AND P0, PT, R3, 0x8, P1 ;  /* 0x000000080300780c */ /* 0x000fe40000f04270 */
[----:B------:R-:W-:Y:S02]  /*6840*/  ISETP.GT.AND P1, PT, R4, 0x21, PT ;  /* 0x000000210400780c */ /* 0x000fe40003f24270 */
[----:B------:R-:W-:Y:S02]  /*6850*/  F2FP.BF16.F32.PACK_AB R41, RZ, R41 ;  /* 0x00000029ff29723e */ /* 0x000fe400000010ff */
[----:B------:R-:W-:Y:S02]  /*6860*/  F2FP.BF16.F32.PACK_AB R42, RZ, R42 ;  /* 0x0000002aff2a723e */ /* 0x000fe400000010ff */
[----:B------:R-:W-:-:S02]  /*6870*/  F2FP.BF16.F32.PACK_AB R43, RZ, R43 ;  /* 0x0000002bff2b723e */ /* 0x000fc400000010ff */
[----:B------:R-:W-:Y:S02]  /*6880*/  F2FP.BF16.F32.PACK_AB R44, RZ, R44 ;  /* 0x0000002cff2c723e */ /* 0x000fe400000010ff */
[----:B------:R-:W-:Y:S01]  /*6890*/  F2FP.BF16.F32.PACK_AB R45, RZ, R45 ;  /* 0x0000002dff2d723e */ /* 0x000fe200000010ff */
[----:B------:R-:W-:Y:S01]  /*68a0*/  @P0 STG.E.U16 desc[UR36][R8.64+0x32], R71 ;  /* 0x0000324708000986 */ /* 0x000fe2000c101524 */
[----:B------:R-:W-:Y:S02]  /*68b0*/  ISETP.GT.AND P0, PT, R3, RZ, P2 ;  /* 0x000000ff0300720c */ /* 0x000fe40001704270 */
[----:B------:R-:W-:Y:S02]  /*68c0*/  F2FP.BF16.F32.PACK_AB R46, RZ, R46 ;  /* 0x0000002eff2e723e */ /* 0x000fe400000010ff */
[----:B------:R-:W-:Y:S02]  /*68d0*/  F2FP.BF16.F32.PACK_AB R47, RZ, R47 ;  /* 0x0000002fff2f723e */ /* 0x000fe400000010ff */
[----:B------:R-:W-:-:S02]  /*68e0*/  F2FP.BF16.F32.PACK_AB R48, RZ, R48 ;  /* 0x00000030ff30723e */ /* 0x000fc400000010ff */
[----:B------:R-:W-:Y:S02]  /*68f0*/  F2FP.BF16.F32.PACK_AB R49, RZ, R49 ;  /* 0x00000031ff31723e */ /* 0x000fe400000010ff */
[----:B------:R-:W-:Y:S02]  /*6900*/  F2FP.BF16.F32.PACK_AB R50, RZ, R50 ;  /* 0x00000032ff32723e */ /* 0x000fe400000010ff */
[----:B------:R-:W-:Y:S01]  /*6910*/  F2FP.BF16.F32.PACK_AB R51, RZ, R51 ;  /* 0x00000033ff33723e */ /* 0x000fe200000010ff */
[----:B------:R-:W-:Y:S01]  /*6920*/  @P0 STG.E.U16 desc[UR36][R10.64+0x40], R72 ;  /* 0x000040480a000986 */ /* 0x000fe2000c101524 */
[----:B------:R-:W-:Y:S02]  /*6930*/  ISETP.GT.AND P0, PT, R3, RZ, P1 ;  /* 0x000000ff0300720c */ /* 0x000fe40000f04270 */
[----:B------:R-:W-:Y:S02]  /*6940*/  F2FP.BF16.F32.PACK_AB R52, RZ, R52 ;  /* 0x00000034ff34723e */ /* 0x000fe400000010ff */
[----:B------:R-:W-:-:S02]  /*6950*/  F2FP.BF16.F32.PACK_AB R53, RZ, R53 ;  /* 0x00000035ff35723e */ /* 0x000fc400000010ff */
[----:B------:R-:W-:Y:S02]  /*6960*/  F2FP.BF16.F32.PACK_AB R54, RZ, R54 ;  /* 0x00000036ff36723e */ /* 0x000fe400000010ff */
[----:B------:R-:W-:-:S05]  /*6970*/  F2FP.BF16.F32.PACK_AB R55, RZ, R55 ;  /* 0x00000037ff37723e */ /* 0x000fca00000010ff */
[----:B------:R-:W-:Y:S01]  /*6980*/  @P0 STG.E.U16 desc[UR36][R10.64+0x42], R73 ;  /* 0x000042490a000986 */ /* 0x000fe2000c101524 */
[----:B------:R-:W-:Y:S02]  /*6990*/  ISETP.GT.AND P0, PT, R3, 0x8, P2 ;  /* 0x000000080300780c */ /* 0x000fe40001704270 */
[----:B------:R-:W-:-:S11]  /*69a0*/  ISETP.GT.AND P2, PT, R4, 0x38, PT ;  /* 0x000000380400780c */ /* 0x000fd60003f44270 */
[----:B------:R-:W-:Y:S01]  /*69b0*/  @P0 STG.E.U16 desc[UR36][R8.64+0x40], R74 ;  /* 0x0000404a08000986 */ /* 0x000fe2000c101524 */
[----:B------:R-:W-:-:S13]  /*69c0*/  ISETP.GT.AND P0, PT, R3, 0x8, P1 ;  /* 0x000000080300780c */ /* 0x000fda0000f04270 */
[----:B------:R-:W-:Y:S01]  /*69d0*/  @P0 STG.E.U16 desc[UR36][R8.64+0x42], R75 ;  /* 0x0000424b08000986 */ /* 0x000fe2000c101524 */
[----:B------:R-:W-:-:S13]  /*69e0*/  ISETP.GT.AND P0, PT, R3, RZ, P5 ;  /* 0x000000ff0300720c */ /* 0x000fda0002f04270 */
[----:B------:R-:W-:Y:S01]  /*69f0*/  @P0 STG.E.U16 desc[UR36][R10.64+0x50], R76 ;  /* 0x0000504c0a000986 */ /* 0x000fe2000c101524 */
[----:B------:R-:W-:-:S13]  /*6a00*/  ISETP.GT.AND P0, PT, R3, RZ, P4 ;  /* 0x000000ff0300720c */ /* 0x000fda0002704270 */
[----:B------:R-:W-:Y:S01]  /*6a10*/  @P0 STG.E.U16 desc[UR36][R10.64+0x52], R77 ;  /* 0x0000524d0a000986 */ /* 0x000fe2000c101524 */
[----:B------:R-:W-:-:S13]  /*6a20*/  ISETP.GT.AND P0, PT, R3, 0x8, P5 ;  /* 0x000000080300780c */ /* 0x000fda0002f04270 */
[----:B------:R-:W-:Y:S01]  /*6a30*/  @P0 STG.E.U16 desc[UR36][R8.64+0x50], R78 ;  /* 0x0000504e08000986 */ /* 0x000fe2000c101524 */
[----:B------:R-:W-:-:S13]  /*6a40*/  ISETP.GT.AND P0, PT, R3, 0x8, P4 ;  /* 0x000000080300780c */ /* 0x000fda0002704270 */
[----:B------:R-:W-:Y:S01]  /*6a50*/  @P0 STG.E.U16 desc[UR36][R8.64+0x52], R79 ;  /* 0x0000524f08000986 */ /* 0x000fe2000c101524 */
[----:B------:R-:W-:-:S13]  /*6a60*/  ISETP.GT.AND P0, PT, R3, RZ, P3 ;  /* 0x000000ff0300720c */ /* 0x000fda0001f04270 */
[----:B------:R-:W-:Y:S01]  /*6a70*/  @P0 STG.E.U16 desc[UR36][R10.64+0x60], R80 ;  /* 0x000060500a000986 */ /* 0x000fe2000c101524 */
[----:B------:R-:W-:-:S04]  /*6a80*/  ISETP.GT.AND P0, PT, R4, 0x31, PT ;  /* 0x000000310400780c */ /* 0x000fc80003f04270 */
[----:B------:R-:W-:-:S13]  /*6a90*/  ISETP.GT.AND P1, PT, R3, RZ, P0 ;  /* 0x000000ff0300720c */ /* 0x000fda0000724270 */
[----:B------:R-:W-:Y:S01]  /*6aa0*/  @P1 STG.E.U16 desc[UR36][R10.64+0x62], R81 ;  /* 0x000062510a001986 */ /* 0x000fe2000c101524 */
[----:B------:R-:W-:-:S13]  /*6ab0*/  ISETP.GT.AND P1, PT, R3, 0x8, P3 ;  /* 0x000000080300780c */ /* 0x000fda0001f24270 */
[----:B------:R-:W-:Y:S01]  /*6ac0*/  @P1 STG.E.U16 desc[UR36][R8.64+0x60], R82 ;  /* 0x0000605208001986 */ /* 0x000fe2000c101524 */
[----:B------:R-:W-:-:S13]  /*6ad0*/  ISETP.GT.AND P1, PT, R3, 0x8, P0 ;  /* 0x000000080300780c */ /* 0x000fda0000724270 */
[----:B------:R-:W-:Y:S01]  /*6ae0*/  @P1 STG.E.U16 desc[UR36][R8.64+0x62], R83 ;  /* 0x0000625308001986 */ /* 0x000fe2000c101524 */
[----:B------:R-:W-:-:S05]  /*6af0*/  IADD3 R14, P1, R19, R8, RZ ;  /* 0x00000008130e7210 */ /* 0x000fca0007f3e0ff */
[----:B------:R-:W-:Y:S01]  /*6b00*/  IMAD.X R15, R13, 0x1, R9, P1 ;  /* 0x000000010d0f7824 */ /* 0x000fe200008e0609 */
[----:B------:R-:W-:-:S13]  /*6b10*/  ISETP.GT.AND P1, PT, R3, RZ, P2 ;  /* 0x000000ff0300720c */ /* 0x000fda0001724270 */
[----:B------:R-:W-:Y:S01]  /*6b20*/  @P1 STG.E.U16 desc[UR36][R10.64+0x70], R84 ;  /* 0x000070540a001986 */ /* 0x000fe2000c101524 */
[----:B------:R-:W-:-:S05]  /*6b30*/  IADD3 R20, P1, R19, R8, RZ ;  /* 0x0000000813147210 */ /* 0x000fca0007f3e0ff */
[----:B------:R-:W-:Y:S01]  /*6b40*/  IMAD.X R21, R13, 0x1, R9, P1 ;  /* 0x000000010d157824 */ /* 0x000fe200008e0609 */
[----:B------:R-:W-:-:S05]  /*6b50*/  IADD3 R12, P1, R19, R10, RZ ;  /* 0x0000000a130c7210 */ /* 0x000fca0007f3e0ff */
[----:B------:R-:W-:Y:S01]  /*6b60*/  IMAD.X R13, R13, 0x1, R11, P1 ;  /* 0x000000010d0d7824 */ /* 0x000fe200008e060b */
[----:B------:R-:W-:-:S04]  /*6b70*/  ISETP.GT.AND P1, PT, R4, 0x39, PT ;  /* 0x000000390400780c */ /* 0x000fc80003f24270 */
[----:B------:R-:W-:-:S13]  /*6b80*/  ISETP.GT.AND P5, PT, R3, RZ, P1 ;  /* 0x000000ff0300720c */ /* 0x000fda0000fa4270 */
[----:B------:R-:W-:Y:S01]  /*6b90*/  @P5 STG.E.U16 desc[UR36][R10.64+0x72], R85 ;  /* 0x000072550a005986 */ /* 0x000fe2000c101524 */
[----:B------:R-:W-:-:S13]  /*6ba0*/  ISETP.GT.AND P5, PT, R3, 0x8, P2 ;  /* 0x000000080300780c */ /* 0x000fda00017a4270 */
[----:B------:R-:W-:Y:S01]  /*6bb0*/  @P5 STG.E.U16 desc[UR36][R8.64+0x70], R86 ;  /* 0x0000705608005986 */ /* 0x000fe2000c101524 */
[----:B------:R-:W-:-:S13]  /*6bc0*/  ISETP.GT.AND P5, PT, R3, 0x8, P1 ;  /* 0x000000080300780c */ /* 0x000fda0000fa4270 */
[----:B------:R0:W-:Y:S01]  /*6bd0*/  @P5 STG.E.U16 desc[UR36][R8.64+0x72], R87 ;  /* 0x0000725708005986 */ /* 0x0001e2000c101524 */
[C---:B------:R-:W-:Y:S02]  /*6be0*/  ISETP.GT.AND P5, PT, R3.reuse, 0x80, P6 ;  /* 0x000000800300780c */ /* 0x040fe400037a4270 */
[----:B------:R-:W-:-:S11]  /*6bf0*/  ISETP.GT.AND P6, PT, R3, 0x88, P6 ;  /* 0x000000880300780c */ /* 0x000fd600037c4270 */
[----:B------:R-:W-:Y:S01]  /*6c00*/  @P5 STG.E.U16 desc[UR36][R12.64], R24 ;  /* 0x000000180c005986 */ /* 0x000fe2000c101524 */
[----:B------:R-:W-:-:S04]  /*6c10*/  ISETP.GT.AND P5, PT, R4, 0x1, PT ;  /* 0x000000010400780c */ /* 0x000fc80003fa4270 */
[----:B------:R-:W-:-:S13]  /*6c20*/  ISETP.GT.AND P5, PT, R3, 0x80, P5 ;  /* 0x000000800300780c */ /* 0x000fda0002fa4270 */
[----:B0-----:R-:W-:Y:S02]  /*6c30*/  @P5 IMAD.MOV.U32 R8, RZ, RZ, R12 ;  /* 0x000000ffff085224 */ /* 0x001fe400078e000c */
[----:B------:R-:W-:-:S05]  /*6c40*/  @P5 IMAD.MOV.U32 R9, RZ, RZ, R13 ;  /* 0x000000ffff095224 */ /* 0x000fca00078e000d */
[----:B------:R0:W-:Y:S01]  /*6c50*/  @P5 STG.E.U16 desc[UR36][R8.64+0x2], R25 ;  /* 0x0000021908005986 */ /* 0x0001e2000c101524 */
[----:B------:R-:W-:-:S03]  /*6c60*/  ISETP.NE.AND P5, PT, R5, RZ, PT ;  /* 0x000000ff0500720c */ /* 0x000fc60003fa5270 */
[----:B------:R-:W-:Y:S01]  /*6c70*/  @P6 STG.E.U16 desc[UR36][R14.64], R26 ;  /* 0x0000001a0e006986 */ /* 0x000fe2000c101524 */
[----:B------:R-:W-:-:S04]  /*6c80*/  ISETP.GT.AND P6, PT, R4, 0x1, PT ;  /* 0x000000010400780c */ /* 0x000fc80003fc4270 */
[----:B------:R-:W-:-:S13]  /*6c90*/  ISETP.GT.AND P6, PT, R3, 0x88, P6 ;  /* 0x000000880300780c */ /* 0x000fda00037c4270 */
[----:B------:R-:W-:Y:S01]  /*6ca0*/  @P6 STG.E.U16 desc[UR36][R20.64+0x2], R27 ;  /* 0x0000021b14006986 */ /* 0x000fe2000c101524 */
[----:B------:R-:W-:-:S04]  /*6cb0*/  ISETP.GT.AND P6, PT, R4, 0x8, PT ;  /* 0x000000080400780c */ /* 0x000fc80003fc4270 */
[----:B------:R-:W-:-:S13]  /*6cc0*/  ISETP.GT.AND P6, PT, R3, 0x80, P6 ;  /* 0x000000800300780c */ /* 0x000fda00037c4270 */
[----:B0-----:R-:W-:Y:S02]  /*6cd0*/  @P6 IMAD.MOV.U32 R8, RZ, RZ, R12 ;  /* 0x000000ffff086224 */ /* 0x001fe400078e000c */
[----:B------:R-:W-:-:S05]  /*6ce0*/  @P6 IMAD.MOV.U32 R9, RZ, RZ, R13 ;  /* 0x000000ffff096224 */ /* 0x000fca00078e000d */
[----:B------:R0:W-:Y:S01]  /*6cf0*/  @P6 STG.E.U16 desc[UR36][R8.64+0x10], R28 ;  /* 0x0000101c08006986 */ /* 0x0001e2000c101524 */
[----:B------:R-:W-:-:S04]  /*6d00*/  ISETP.GT.AND P6, PT, R4, 0x9, PT ;  /* 0x000000090400780c */ /* 0x000fc80003fc4270 */
[----:B------:R-:W-:-:S13]  /*6d10*/  ISETP.GT.AND P6, PT, R3, 0x80, P6 ;  /* 0x000000800300780c */ /* 0x000fda00037c4270 */
[----:B0-----:R-:W-:Y:S02]  /*6d20*/  @P6 IMAD.MOV.U32 R8, RZ, RZ, R12 ;  /* 0x000000ffff086224 */ /* 0x001fe400078e000c */
[----:B------:R-:W-:-:S05]  /*6d30*/  @P6 IMAD.MOV.U32 R9, RZ, RZ, R13 ;  /* 0x000000ffff096224 */ /* 0x000fca00078e000d */
[----:B------:R0:W-:Y:S01]  /*6d40*/  @P6 STG.E.U16 desc[UR36][R8.64+0x12], R29 ;  /* 0x0000121d08006986 */ /* 0x0001e2000c101524 */
[----:B------:R-:W-:-:S04]  /*6d50*/  ISETP.GT.AND P6, PT, R4, 0x8, PT ;  /* 0x000000080400780c */ /* 0x000fc80003fc4270 */
[----:B------:R-:W-:-:S13]  /*6d60*/  ISETP.GT.AND P6, PT, R3, 0x88, P6 ;  /* 0x000000880300780c */ /* 0x000fda00037c4270 */
        /* <DEDUP_REMOVED lines=45> */
[----:B------:R-:W-:Y:S01]  /*7040*/  @P6 STG.E.U16 desc[UR36][R8.64+0x42], R41 ;  /* 0x0000422908006986 */ /* 0x000fe2000c101524 */
[----:B------:R-:W-:-:S04]  /*7050*/  ISETP.GT.AND P6, PT, R4, 0x20, PT ;  /* 0x000000200400780c */ /* 0x000fc80003fc4270 */
[----:B------:R-:W-:-:S13]  /*7060*/  ISETP.GT.AND P6, PT, R3, 0x88, P6 ;  /* 0x000000880300780c */ /* 0x000fda00037c4270 */
[----:B------:R-:W-:Y:S01]  /*7070*/  @P6 STG.E.U16 desc[UR36][R6.64+0x40], R42 ;  /* 0x0000402a06006986 */ /* 0x000fe2000c101524 */
[----:B------:R-:W-:-:S04]  /*7080*/  ISETP.GT.AND P6, PT, R4, 0x21, PT ;  /* 0x000000210400780c */ /* 0x000fc80003fc4270 */
[----:B------:R-:W-:-:S13]  /*7090*/  ISETP.GT.AND P6, PT, R3, 0x88, P6 ;  /* 0x000000880300780c */ /* 0x000fda00037c4270 */
[----:B------:R-:W-:Y:S02]  /*70a0*/  @P6 IMAD.MOV.U32 R4, RZ, RZ, R6 ;  /* 0x000000ffff046224 */ /* 0x000fe400078e0006 */
[----:B------:R-:W-:-:S05]  /*70b0*/  @P6 IMAD.MOV.U32 R5, RZ, RZ, R7 ;  /* 0x000000ffff056224 */ /* 0x000fca00078e0007 */
[----:B------:R0:W-:Y:S01]  /*70c0*/  @P6 STG.E.U16 desc[UR36][R4.64+0x42], R43 ;  /* 0x0000422b04006986 */ /* 0x0001e2000c101524 */
[C---:B------:R-:W-:Y:S02]  /*70d0*/  ISETP.GT.AND P6, PT, R3.reuse, 0x80, P5 ;  /* 0x000000800300780c */ /* 0x040fe40002fc4270 */
[----:B------:R-:W-:-:S11]  /*70e0*/  ISETP.GT.AND P5, PT, R3, 0x88, P5 ;  /* 0x000000880300780c */ /* 0x000fd60002fa4270 */
[----:B0-----:R-:W-:Y:S02]  /*70f0*/  @P6 IMAD.MOV.U32 R4, RZ, RZ, R12 ;  /* 0x000000ffff046224 */ /* 0x001fe400078e000c */
[----:B------:R-:W-:-:S05]  /*7100*/  @P6 IMAD.MOV.U32 R5, RZ, RZ, R13 ;  /* 0x000000ffff056224 */ /* 0x000fca00078e000d */
[----:B------:R0:W-:Y:S01]  /*7110*/  @P6 STG.E.U16 desc[UR36][R4.64+0x50], R44 ;  /* 0x0000502c04006986 */ /* 0x0001e2000c101524 */
[C---:B------:R-:W-:Y:S02]  /*7120*/  ISETP.GT.AND P6, PT, R3.reuse, 0x80, P4 ;  /* 0x000000800300780c */ /* 0x040fe400027c4270 */
[----:B------:R-:W-:-:S11]  /*7130*/  ISETP.GT.AND P4, PT, R3, 0x88, P4 ;  /* 0x000000880300780c */ /* 0x000fd60002784270 */
[----:B0-----:R-:W-:Y:S02]  /*7140*/  @P6 IMAD.MOV.U32 R4, RZ, RZ, R12 ;  /* 0x000000ffff046224 */ /* 0x001fe400078e000c */
[----:B------:R-:W-:-:S05]  /*7150*/  @P6 IMAD.MOV.U32 R5, RZ, RZ, R13 ;  /* 0x000000ffff056224 */ /* 0x000fca00078e000d */
[----:B------:R0:W-:Y:S02]  /*7160*/  @P6 STG.E.U16 desc[UR36][R4.64+0x52], R45 ;  /* 0x0000522d04006986 */ /* 0x0001e4000c101524 */
[----:B0-----:R-:W-:Y:S02]  /*7170*/  @P5 IMAD.MOV.U32 R4, RZ, RZ, R6 ;  /* 0x000000ffff045224 */ /* 0x001fe400078e0006 */
[----:B------:R-:W-:-:S05]  /*7180*/  @P5 IMAD.MOV.U32 R5, RZ, RZ, R7 ;  /* 0x000000ffff055224 */ /* 0x000fca00078e0007 */
[----:B------:R0:W-:Y:S01]  /*7190*/  @P5 STG.E.U16 desc[UR36][R4.64+0x50], R46 ;  /* 0x0000502e04005986 */ /* 0x0001e2000c101524 */
[C---:B------:R-:W-:Y:S02]  /*71a0*/  ISETP.GT.AND P5, PT, R3.reuse, 0x80, P3 ;  /* 0x000000800300780c */ /* 0x040fe40001fa4270 */
[----:B------:R-:W-:Y:S01]  /*71b0*/  ISETP.GT.AND P3, PT, R3, 0x88, P3 ;  /* 0x000000880300780c */ /* 0x000fe20001f64270 */
        /* <DEDUP_REMOVED lines=17> */
[----:B------:R0:W-:Y:S02]  /*72d0*/  @P3 STG.E.U16 desc[UR36][R4.64+0x60], R50 ;  /* 0x0000603204003986 */ /* 0x0001e4000c101524 */
[----:B0-----:R-:W-:Y:S02]  /*72e0*/  @P0 IMAD.MOV.U32 R4, RZ, RZ, R6 ;  /* 0x000000ffff040224 */ /* 0x001fe400078e0006 */
[----:B------:R-:W-:-:S05]  /*72f0*/  @P0 IMAD.MOV.U32 R5, RZ, RZ, R7 ;  /* 0x000000ffff050224 */ /* 0x000fca00078e0007 */
[----:B------:R0:W-:Y:S02]  /*7300*/  @P0 STG.E.U16 desc[UR36][R4.64+0x62], R51 ;  /* 0x0000623304000986 */ /* 0x0001e4000c101524 */
[----:B0-----:R-:W-:Y:S02]  /*7310*/  @P5 IMAD.MOV.U32 R4, RZ, RZ, R12 ;  /* 0x000000ffff045224 */ /* 0x001fe400078e000c */
[----:B------:R-:W-:-:S05]  /*7320*/  @P5 IMAD.MOV.U32 R5, RZ, RZ, R13 ;  /* 0x000000ffff055224 */ /* 0x000fca00078e000d */
[----:B------:R0:W-:Y:S04]  /*7330*/  @P5 STG.E.U16 desc[UR36][R4.64+0x70], R52 ;  /* 0x0000703404005986 */ /* 0x0001e8000c101524 */
[----:B------:R1:W-:Y:S01]  /*7340*/  @P4 STG.E.U16 desc[UR36][R12.64+0x72], R53 ;  /* 0x000072350c004986 */ /* 0x0003e2000c101524 */
[----:B0-----:R-:W-:Y:S02]  /*7350*/  @P2 IMAD.MOV.U32 R4, RZ, RZ, R6 ;  /* 0x000000ffff042224 */ /* 0x001fe400078e0006 */
[----:B------:R-:W-:-:S05]  /*7360*/  @P2 IMAD.MOV.U32 R5, RZ, RZ, R7 ;  /* 0x000000ffff052224 */ /* 0x000fca00078e0007 */
[----:B------:R1:W-:Y:S04]  /*7370*/  @P2 STG.E.U16 desc[UR36][R4.64+0x70], R54 ;  /* 0x0000703604002986 */ /* 0x0003e8000c101524 */
[----:B------:R1:W-:Y:S02]  /*7380*/  @P1 STG.E.U16 desc[UR36][R6.64+0x72], R55 ;  /* 0x0000723706001986 */ /* 0x0003e4000c101524 */
.L_x_152:
[----:B------:R-:W-:Y:S05]  /*7390*/  BSYNC B0 ;  /* 0x0000000000007941 */ /* 0x000fea0003800000 */
.L_x_28:
[----:B------:R-:W-:Y:S01]  /*73a0*/  IADD3 R16, P0, R16, UR38, RZ ;  /* 0x0000002610107c10 */ /* 0x000fe2000ff1e0ff */
[----:B------:R-:W-:Y:S01]  /*73b0*/  ULDC.64 UR4, c[0x0][0x650] ;  /* 0x0001940000047ab9 */ /* 0x000fe20000000a00 */
[----:B------:R-:W-:Y:S01]  /*73c0*/  PRMT R3, RZ, 0x7610, R3 ;  /* 0x00007610ff037816 */ /* 0x000fe20000000003 */
[----:B------:R-:W-:Y:S01]  /*73d0*/  IMAD.MOV.U32 R101, RZ, RZ, -0x1 ;  /* 0xffffffffff657424 */ /* 0x000fe200078e00ff */
[----:B------:R-:W-:Y:S01]  /*73e0*/  IADD3.X R17, R17, UR41, RZ, P0, !PT ;  /* 0x0000002911117c10 */ /* 0x000fe200087fe4ff */
[----:B------:R-:W-:Y:S01]  /*73f0*/  IMAD.MOV.U32 R19, RZ, RZ, -0x1 ;  /* 0xffffffffff137424 */ /* 0x000fe200078e00ff */
[----:B------:R-:W-:-:S04]  /*7400*/  ISETP.GE.U32.AND P0, PT, R16, UR4, PT ;  /* 0x0000000410007c0c */ /* 0x000fc8000bf06070 */
[----:B------:R-:W-:-:S13]  /*7410*/  ISETP.GE.U32.AND.EX P0, PT, R17, UR5, PT, P0 ;  /* 0x0000000511007c0c */ /* 0x000fda000bf06100 */
[----:B------:R-:W-:Y:S05]  /*7420*/  @P0 BRA `(.L_x_153) ;  /* 0x00000004004c0947 */ /* 0x000fea0003800000 */
[----:B0-----:R-:W0:Y:S01]  /*7430*/  LDC.64 R10, c[0x0][0x628] ;  /* 0x00018a00ff0a7b82 */ /* 0x001e220000000a00 */
[----:B-1----:R-:W1:Y:S01]  /*7440*/  S2R R12, SR_CTAID.X ;  /* 0x00000000000c7919 */ /* 0x002e620000002500 */
[----:B----4-:R-:W-:Y:S02]  /*7450*/  IMAD.MOV.U32 R8, RZ, RZ, R16 ;  /* 0x000000ffff087224 */ /* 0x010fe400078e0010 */
[----:B------:R-:W-:Y:S01]  /*7460*/  IMAD.MOV.U32 R9, RZ, RZ, R17 ;  /* 0x000000ffff097224 */ /* 0x000fe200078e0011 */
[----:B------:R-:W4:Y:S03]  /*7470*/  S2R R20, SR_CTAID.Y ;  /* 0x0000000000147919 */ /* 0x000f260000002600 */
[----:B------:R-:W1:Y:S08]  /*7480*/  LDC R0, c[0x0][0x630] ;  /* 0x00018c00ff007b82 */ /* 0x000e700000000800 */
[----:B------:R-:W1:Y:S01]  /*7490*/  LDC.64 R14, c[0x0][0x620] ;  /* 0x00018800ff0e7b82 */ /* 0x000e620000000a00 */
[----:B0-----:R-:W-:-:S04]  /*74a0*/  ISETP.NE.U32.AND P0, PT, R10, RZ, PT ;  /* 0x000000ff0a00720c */ /* 0x001fc80003f05070 */
[----:B------:R-:W-:-:S13]  /*74b0*/  ISETP.NE.AND.EX P0, PT, R11, RZ, PT, P0 ;  /* 0x000000ff0b00720c */ /* 0x000fda0003f05300 */
[----:B-1--4-:R-:W-:Y:S05]  /*74c0*/  @!P0 BRA `(.L_x_154) ;  /* 0x0000000000288947 */ /* 0x012fea0003800000 */
        /* <DEDUP_REMOVED lines=10> */
.L_x_154:
[-CC-:B------:R-:W-:Y:S01]  /*7570*/  SHF.R.U64 R19, R8, R0.reuse, R9.reuse ;  /* 0x0000000008137219 */ /* 0x180fe20000001209 */
[----:B------:R-:W0:Y:S01]  /*7580*/  LDC.64 R26, c[0x0][0x640] ;  /* 0x00019000ff1a7b82 */ /* 0x000e220000000a00 */
[----:B------:R-:W-:Y:S01]  /*7590*/  SHF.R.U32.HI R0, RZ, R0, R9 ;  /* 0x00000000ff007219 */ /* 0x000fe20000011609 */
[----:B------:R-:W-:Y:S01]  /*75a0*/  ULDC UR4, c[0x0][0x150] ;  /* 0x0000540000047ab9 */ /* 0x000fe20000000800 */
[----:B------:R-:W-:Y:S02]  /*75b0*/  IADD3 R3, P0, RZ, -R19, RZ ;  /* 0x80000013ff037210 */ /* 0x000fe40007f1e0ff */
[----:B------:R-:W-:-:S03]  /*75c0*/  I2FP.F32.U32 R7, R12 ;  /* 0x0000000c00077245 */ /* 0x000fc60000201000 */
[----:B------:R-:W1:Y:S01]  /*75d0*/  LDC R6, c[0x0][0x618] ;  /* 0x00018600ff067b82 */ /* 0x000e620000000800 */
[----:B------:R-:W-:Y:S02]  /*75e0*/  IMAD.X R5, RZ, RZ, ~R0, P0 ;  /* 0x000000ffff057224 */ /* 0x000fe400000e0e00 */
[----:B------:R-:W-:Y:S01]  /*75f0*/  FMUL R7, R7, UR4 ;  /* 0x0000000407077c20 */ /* 0x000fe20008400000 */
[----:B------:R-:W-:Y:S01]  /*7600*/  ULDC UR4, c[0x0][0x154] ;  /* 0x0000550000047ab9 */ /* 0x000fe20000000800 */
[-C--:B------:R-:W-:Y:S02]  /*7610*/  IMAD R0, R5, R14.reuse, RZ ;  /* 0x0000000e05007224 */ /* 0x080fe400078e02ff */
[C---:B------:R-:W-:Y:S01]  /*7620*/  IMAD.WIDE.U32 R4, R3.reuse, R14, R16 ;  /* 0x0000000e03047225 */ /* 0x040fe200078e0010 */
[----:B------:R-:W4:Y:S01]  /*7630*/  LDC R11, c[0x0][0x608] ;  /* 0x00018200ff0b7b82 */ /* 0x000f220000000800 */
[----:B------:R-:W2:Y:S02]  /*7640*/  F2I.U32.TRUNC.NTZ R7, R7 ;  /* 0x0000000700077305 */ /* 0x000ea4000020f000 */
[----:B------:R-:W-:-:S04]  /*7650*/  IMAD R3, R3, R15, R0 ;  /* 0x0000000f03037224 */ /* 0x000fc800078e0200 */
[----:B------:R-:W-:Y:S01]  /*7660*/  IMAD.IADD R3, R5, 0x1, R3 ;  /* 0x0000000105037824 */ /* 0x000fe200078e0203 */
[----:B------:R-:W3:Y:S01]  /*7670*/  LDC R8, c[0x0][0x658] ;  /* 0x00019600ff087b82 */ /* 0x000ee20000000800 */
[----:B------:R-:W-:Y:S02]  /*7680*/  I2FP.F32.U32 R5, R20 ;  /* 0x0000001400057245 */ /* 0x000fe40000201000 */
[----:B0-----:R-:W-:-:S04]  /*7690*/  ISETP.NE.U32.AND P0, PT, R26, RZ, PT ;  /* 0x000000ff1a00720c */ /* 0x001fc80003f05070 */
[----:B------:R-:W-:Y:S01]  /*76a0*/  ISETP.NE.AND.EX P0, PT, R27, RZ, PT, P0 ;  /* 0x000000ff1b00720c */ /* 0x000fe20003f05300 */
[----:B------:R-:W0:Y:S01]  /*76b0*/  LDC R9, c[0x0][0x144] ;  /* 0x00005100ff097b82 */ /* 0x000e220000000800 */
[-C--:B-1----:R-:W-:Y:S01]  /*76c0*/  SHF.R.U32.HI R0, RZ, R6.reuse, R3 ;  /* 0x00000006ff007219 */ /* 0x082fe20000011603 */
[----:B--2---:R-:W-:Y:S01]  /*76d0*/  IMAD.MOV R7, RZ, RZ, -R7 ;  /* 0x000000ffff077224 */ /* 0x004fe200078e0a07 */
[----:B------:R-:W-:Y:S01]  /*76e0*/  SHF.R.U64 R13, R4, R6, R3 ;  /* 0x00000006040d7219 */ /* 0x000fe20000001203 */
[----:B------:R-:W-:-:S04]  /*76f0*/  FMUL R6, R5, UR4 ;  /* 0x0000000405067c20 */ /* 0x000fc80008400000 */
[----:B------:R-:W1:Y:S01]  /*7700*/  LDC R21, c[0x0][0x148] ;  /* 0x00005200ff157b82 */ /* 0x000e620000000800 */
[-CC-:B----4-:R-:W-:Y:S02]  /*7710*/  SHF.R.U64 R10, R13, R11.reuse, R0.reuse ;  /* 0x0000000b0d0a7219 */ /* 0x190fe40000001200 */
[----:B------:R-:W-:Y:S02]  /*7720*/  SHF.R.U32.HI R3, RZ, R11, R0 ;  /* 0x0000000bff037219 */ /* 0x000fe40000011600 */
[----:B------:R2:W4:Y:S03]  /*7730*/  F2I.U32.TRUNC.NTZ R0, R6 ;  /* 0x0000000600007305 */ /* 0x000526000020f000 */
[----:B------:R-:W1:Y:S01]  /*7740*/  LDC R14, c[0x0][0x648] ;  /* 0x00019200ff0e7b82 */ /* 0x000e620000000800 */
[-CC-:B---3--:R-:W-:Y:S02]  /*7750*/  SHF.R.U64 R15, R10, R8.reuse, R3.reuse ;  /* 0x000000080a0f7219 */ /* 0x188fe40000001203 */
[----:B------:R-:W-:-:S03]  /*7760*/  SHF.R.U32.HI R5, RZ, R8, R3 ;  /* 0x00000008ff057219 */ /* 0x000fc60000011603 */
[----:B------:R-:W-:Y:S02]  /*7770*/  IMAD.MOV.U32 R4, RZ, RZ, R15 ;  /* 0x000000ffff047224 */ /* 0x000fe400078e000f */
[----:B------:R-:W3:Y:S01]  /*7780*/  LDC R24, c[0x0][0x638] ;  /* 0x00018e00ff187b82 */ /* 0x000ee20000000800 */
[----:B0-----:R-:W-:-:S07]  /*7790*/  IMAD R25, R9, R7, R12 ;  /* 0x0000000709197224 */ /* 0x001fce00078e020c */
[----:B------:R-:W0:Y:S08]  /*77a0*/  LDC R28, c[0x0][0x610] ;  /* 0x00018400ff1c7b82 */ /* 0x000e300000000800 */
[----:B------:R-:W0:Y:S01]  /*77b0*/  LDC R29, c[0x0][0x600] ;  /* 0x00018000ff1d7b82 */ /* 0x000e220000000800 */
[----:B--2-4-:R-:W-:Y:S05]  /*77c0*/  @!P0 BRA `(.L_x_155) ;  /* 0x0000000000288947 */ /* 0x014fea0003800000 */
[----:B------:R-:W2:Y:S02]  /*77d0*/  LDC R4, c[0x0][0x64c] ;  /* 0x00019300ff047b82 */ /* 0x000ea40000000800 */
[----:B--2---:R-:W-:-:S05]  /*77e0*/  IADD3 R3, P0, R15, R4, RZ ;  /* 0x000000040f037210 */ /* 0x004fca0007f1e0ff */
        /* <DEDUP_REMOVED lines=8> */
.L_x_155:
[----:B------:R-:W-:Y:S02]  /*7870*/  ISETP.NE.AND P0, PT, R2, 0x1, PT ;  /* 0x000000010200780c */ /* 0x000fe40003f05270 */
[----:B-1----:R-:W-:Y:S01]  /*7880*/  SHF.R.U64 R3, R4, R14, R5 ;  /* 0x0000000e04037219 */ /* 0x002fe20000001205 */
[----:B------:R-:W-:Y:S01]  /*7890*/  IMAD.MOV R5, RZ, RZ, -R0 ;  /* 0x000000ffff057224 */ /* 0x000fe200078e0a00 */
[----:B------:R-:W-:Y:S02]  /*78a0*/  LOP3.LUT R0, R10, R99, RZ, 0xc0, !PT ;  /* 0x000000630a007212 */ /* 0x000fe400078ec0ff */
[----:B------:R-:W-:Y:S01]  /*78b0*/  LOP3.LUT R6, R13, R98, RZ, 0xc0, !PT ;  /* 0x000000620d067212 */ /* 0x000fe200078ec0ff */
[----:B------:R-:W-:Y:S02]  /*78c0*/  IMAD.MOV R4, RZ, RZ, -R3 ;  /* 0x000000ffff047224 */ /* 0x000fe400078e0a03 */
[----:B------:R-:W-:Y:S02]  /*78d0*/  IMAD R0, R91, R3, R0 ;  /* 0x000000035b007224 */ /* 0x000fe400078e0200 */
[----:B---3--:R-:W-:-:S02]  /*78e0*/  IMAD R3, R4, R24, R15 ;  /* 0x0000001804037224 */ /* 0x008fc400078e020f */
[----:B------:R-:W-:Y:S02]  /*78f0*/  @P0 IMAD R25, R21, R5, R20 ;  /* 0x0000000515190224 */ /* 0x000fe400078e0214 */
[----:B0-----:R-:W-:Y:S02]  /*7900*/  IMAD R5, R3, R29, R6 ;  /* 0x0000001d03057224 */ /* 0x001fe400078e0206 */
[----:B------:R-:W-:Y:S02]  /*7910*/  IMAD R0, R0, R28, R25 ;  /* 0x0000001c00007224 */ /* 0x000fe400078e0219 */
[----:B------:R-:W-:-:S03]  /*7920*/  IMAD.MOV.U32 R4, RZ, RZ, 0x1 ;  /* 0x00000001ff047424 */ /* 0x000fc600078e00ff */
[----:B------:R-:W-:Y:S02]  /*7930*/  SEL R101, R5, R0, !P0 ;  /* 0x0000000005657207 */ /* 0x000fe40004000000 */
[----:B------:R-:W-:Y:S02]  /*7940*/  PRMT R3, R4, 0x7610, R3 ;  /* 0x0000761004037816 */ /* 0x000fe40000000003 */
[----:B------:R-:W-:-:S07]  /*7950*/  SEL R0, R0, R5, !P0 ;  /* 0x0000000500007207 */ /* 0x000fce0004000000 */
.L_x_153:
[----:B------:R-:W-:Y:S01]  /*7960*/  UIADD3 UR42, UR43, UR42, URZ ;  /* 0x0000002a2b2a7290 */ /* 0x000fe2000fffe03f */
[----:B------:R-:W-:Y:S01]  /*7970*/  LOP3.LUT P0, RZ, R3, 0xff, RZ, 0xc0, !PT ;  /* 0x000000ff03ff7812 */ /* 0x000fe2000780c0ff */
[----:B------:R-:W-:Y:S02]  /*7980*/  IMAD.MOV.U32 R109, RZ, RZ, R0 ;  /* 0x000000ffff6d7224 */ /* 0x000fe400078e0000 */
[----:B------:R-:W-:Y:S02]  /*7990*/  USHF.R.U32.HI UR4, URZ, 0x2, UR42 ;  /* 0x000000023f047899 */ /* 0x000fe4000801162a */
[----:B------:R-:W-:Y:S02]  /*79a0*/  UISETP.GT.U32.AND UP1, UPT, UR42, 0x3, UPT ;  /* 0x000000032a00788c */ /* 0x000fe4000bf24070 */
[----:B------:R-:W-:Y:S02]  /*79b0*/  ULOP3.LUT UR4, UR4, 0x1, URZ, 0xc0, !UPT ;  /* 0x0000000104047892 */ /* 0x000fe4000f8ec03f */
[----:B------:R-:W-:-:S02]  /*79c0*/  UISETP.LT.U32.AND UP1, UPT, UR43, 0x4, UP1 ;  /* 0x000000042b00788c */ /* 0x000fc40008f21070 */
[----:B------:R-:W-:Y:S02]  /*79d0*/  UISETP.NE.U32.AND UP0, UPT, UR4, 0x1, UPT ;  /* 0x000000010400788c */ /* 0x000fe4000bf05070 */
[----:B------:R-:W-:Y:S02]  /*79e0*/  USEL UR5, URZ, 0x1, !UP1 ;  /* 0x000000013f057887 */ /* 0x000fe4000c800000 */
[----:B------:R-:W-:Y:S02]  /*79f0*/  UISETP.GT.U32.AND UP0, UPT, UR43, 0x3, !UP0 ;  /* 0x000000032b00788c */ /* 0x000fe4000c704070 */
[----:B------:R-:W-:Y:S02]  /*7a00*/  ULOP3.LUT UR42, UR42, 0x3, URZ, 0xc0, !UPT ;  /* 0x000000032a2a7892 */ /* 0x000fe4000f8ec03f */
[----:B------:R-:W-:-:S04]  /*7a10*/  USEL UR4, URZ, 0x1, !UP0 ;  /* 0x000000013f047887 */ /* 0x000fc8000c000000 */
[----:B------:R-:W-:Y:S01]  /*7a20*/  ULOP3.LUT UR40, UR4, UR40, UR5, 0x96, !UPT ;  /* 0x0000002804287292 */ /* 0x000fe2000f8e9605 */
[----:B------:R-:W-:Y:S11]  /*7a30*/  @P0 BRA `(.L_x_156) ;  /* 0xffffff9400f00947 */ /* 0x000ff6000383ffff */
[----:B------:R-:W-:Y:S05]  /*7a40*/  EXIT ;  /* 0x000000000000794d */ /* 0x000fea0003800000 */
.L_x_3:
        /* <DEDUP_REMOVED lines=26> */
.L_x_158:
[--C-:B------:R-:W-:Y:S01]  /*7bf0*/  SHF.R.U64 R14, R12, R20, R13.reuse ;  /* 0x000000140c0e7219 */ /* 0x100fe2000000120d */
[----:B------:R-:W0:Y:S01]  /*7c00*/  LDC R24, c[0x0][0x618] ;  /* 0x00018600ff187b82 */ /* 0x000e220000000800 */
[----:B------:R-:W-:Y:S01]  /*7c10*/  I2FP.F32.U32 R8, R6 ;  /* 0x0000000600087245 */ /* 0x000fe20000201000 */
[----:B------:R-:W-:Y:S01]  /*7c20*/  ULDC UR4, c[0x0][0x150] ;  /* 0x0000540000047ab9 */ /* 0x000fe20000000800 */
[----:B------:R-:W-:Y:S02]  /*7c30*/  SHF.R.U32.HI R7, RZ, R20, R13 ;  /* 0x00000014ff077219 */ /* 0x000fe4000001160d */
[----:B------:R-:W-:Y:S01]  /*7c40*/  IADD3 R11, P0, RZ, -R14, RZ ;  /* 0x8000000eff0b7210 */ /* 0x000fe20007f1e0ff */
[----:B------:R-:W-:Y:S01]  /*7c50*/  FMUL R13, R8, UR4 ;  /* 0x00000004080d7c20 */ /* 0x000fe20008400000 */
[----:B------:R-:W-:Y:S01]  /*7c60*/  ULDC UR4, c[0x0][0x154] ;  /* 0x0000550000047ab9 */ /* 0x000fe20000000800 */
[----:B------:R-:W1:Y:S02]  /*7c70*/  LDC.64 R26, c[0x0][0x640] ;  /* 0x00019000ff1a7b82 */ /* 0x000e640000000a00 */
[----:B------:R-:W-:-:S02]  /*7c80*/  IMAD.X R7, RZ, RZ, ~R7, P0 ;  /* 0x000000ffff077224 */ /* 0x000fc400000e0e07 */
[----:B------:R-:W2:Y:S01]  /*7c90*/  F2I.U32.TRUNC.NTZ R13, R13 ;  /* 0x0000000d000d7305 */ /* 0x000ea2000020f000 */
[----:B------:R-:W-:-:S03]  /*7ca0*/  IMAD.WIDE.U32 R8, R11, R22, R16 ;  /* 0x000000160b087225 */ /* 0x000fc600078e0010 */
[----:B------:R-:W3:Y:S01]  /*7cb0*/  LDC R15, c[0x0][0x144] ;  /* 0x00005100ff0f7b82 */ /* 0x000ee20000000800 */
[----:B------:R-:W-:-:S04]  /*7cc0*/  IMAD R10, R7, R22, RZ ;  /* 0x00000016070a7224 */ /* 0x000fc800078e02ff */
[----:B------:R-:W-:Y:S02]  /*7cd0*/  IMAD R7, R11, R23, R10 ;  /* 0x000000170b077224 */ /* 0x000fe400078e020a */
[----:B------:R-:W-:Y:S01]  /*7ce0*/  IMAD.MOV.U32 R10, RZ, RZ, -0x1 ;  /* 0xffffffffff0a7424 */ /* 0x000fe200078e00ff */
[----:B------:R-:W4:Y:S01]  /*7cf0*/  LDC R20, c[0x0][0x608] ;  /* 0x00018200ff147b82 */ /* 0x000f220000000800 */
[----:B------:R-:W-:Y:S01]  /*7d00*/  IMAD.IADD R7, R9, 0x1, R7 ;  /* 0x0000000109077824 */ /* 0x000fe200078e0207 */
[----:B------:R-:W-:-:S04]  /*7d10*/  I2FP.F32.U32 R9, R3 ;  /* 0x0000000300097245 */ /* 0x000fc80000201000 */
[-C--:B0-----:R-:W-:Y:S01]  /*7d20*/  SHF.R.U64 R12, R8, R24.reuse, R7 ;  /* 0x00000018080c7219 */ /* 0x081fe20000001207 */
[----:B--2---:R-:W-:Y:S01]  /*7d30*/  IMAD.MOV R8, RZ, RZ, -R13 ;  /* 0x000000ffff087224 */ /* 0x004fe200078e0a0d */
[----:B------:R-:W0:Y:S01]  /*7d40*/  LDC R11, c[0x0][0x658] ;  /* 0x00019600ff0b7b82 */ /* 0x000e220000000800 */
[----:B-1----:R-:W-:Y:S01]  /*7d50*/  ISETP.NE.U32.AND P0, PT, R26, RZ, PT ;  /* 0x000000ff1a00720c */ /* 0x002fe20003f05070 */
[----:B------:R-:W-:Y:S01]  /*7d60*/  FMUL R9, R9, UR4 ;  /* 0x0000000409097c20 */ /* 0x000fe20008400000 */
[----:B------:R-:W-:Y:S02]  /*7d70*/  SHF.R.U32.HI R7, RZ, R24, R7 ;  /* 0x00000018ff077219 */ /* 0x000fe40000011607 */
[----:B------:R-:W-:-:S03]  /*7d80*/  ISETP.NE.AND.EX P0, PT, R27, RZ, PT, P0 ;  /* 0x000000ff1b00720c */ /* 0x000fc60003f05300 */
[----:B------:R-:W1:Y:S01]  /*7d90*/  LDC R22, c[0x0][0x148] ;  /* 0x00005200ff167b82 */ /* 0x000e620000000800 */
[----:B---3--:R-:W-:Y:S02]  /*7da0*/  IMAD R23, R15, R8, R6 ;  /* 0x000000080f177224 */ /* 0x008fe400078e0206 */
[----:B------:R-:W-:-:S05]  /*7db0*/  IMAD.MOV.U32 R8, RZ, RZ, 0x1 ;  /* 0x00000001ff087424 */ /* 0x000fca00078e00ff */
[----:B------:R-:W2:Y:S01]  /*7dc0*/  LDC R21, c[0x0][0x600] ;  /* 0x00018000ff157b82 */ /* 0x000ea20000000800 */
[-CC-:B----4-:R-:W-:Y:S02]  /*7dd0*/  SHF.R.U64 R15, R12, R20.reuse, R7.reuse ;  /* 0x000000140c0f7219 */ /* 0x190fe40000001207 */
[----:B------:R-:W-:Y:S02]  /*7de0*/  SHF.R.U32.HI R6, RZ, R20, R7 ;  /* 0x00000014ff067219 */ /* 0x000fe40000011607 */
[----:B------:R3:W4:Y:S03]  /*7df0*/  F2I.U32.TRUNC.NTZ R20, R9 ;  /* 0x0000000900147305 */ /* 0x000726000020f000 */
[----:B------:R-:W1:Y:S01]  /*7e00*/  LDC R25, c[0x0][0x648] ;  /* 0x00019200ff197b82 */ /* 0x000e620000000800 */
[-C--:B0-----:R-:W-:Y:S02]  /*7e10*/  SHF.R.U64 R19, R15, R11.reuse, R6 ;  /* 0x0000000b0f137219 */ /* 0x081fe40000001206 */
[----:B------:R-:W-:-:S02]  /*7e20*/  SHF.L.U32 R10, R10, R11, RZ ;  /* 0x0000000b0a0a7219 */ /* 0x000fc400000006ff */
[-C--:B------:R-:W-:Y:S01]  /*7e30*/  SHF.R.U32.HI R7, RZ, R11.reuse, R6 ;  /* 0x0000000bff077219 */ /* 0x080fe20000011606 */
[----:B------:R-:W-:Y:S01]  /*7e40*/  IMAD.MOV.U32 R6, RZ, RZ, R19 ;  /* 0x000000ffff067224 */ /* 0x000fe200078e0013 */
[----:B------:R-:W-:Y:S01]  /*7e50*/  SHF.L.U32 R24, R8, R11, RZ ;  /* 0x0000000b08187219 */ /* 0x000fe200000006ff */
[----:B------:R-:W0:Y:S01]  /*7e60*/  LDC R28, c[0x0][0x638] ;  /* 0x00018e00ff1c7b82 */ /* 0x000e220000000800 */
[----:B------:R-:W-:-:S07]  /*7e70*/  LOP3.LUT R30, RZ, R10, RZ, 0x33, !PT ;  /* 0x0000000aff1e7212 */ /* 0x000fce00078e33ff */
[----:B------:R-:W0:Y:S01]  /*7e80*/  LDC R29, c[0x0][0x610] ;  /* 0x00018400ff1d7b82 */ /* 0x000e220000000800 */
[----:B---34-:R-:W-:Y:S05]  /*7e90*/  @!P0 BRA `(.L_x_159) ;  /* 0x0000000000288947 */ /* 0x018fea0003800000 */
[----:B------:R-:W3:Y:S02]  /*7ea0*/  LDC R6, c[0x0][0x64c] ;  /* 0x00019300ff067b82 */ /* 0x000ee40000000800 */
[----:B---3--:R-:W-:-:S05]  /*7eb0*/  IADD3 R11, P0, R19, R6, RZ ;  /* 0x00000006130b7210 */ /* 0x008fca0007f1e0ff */
        /* <DEDUP_REMOVED lines=8> */
.L_x_159:
[----:B------:R-:W-:Y:S01]  /*7f40*/  ISETP.NE.AND P0, PT, R2, 0x1, PT ;  /* 0x000000010200780c */ /* 0x000fe20003f05270 */
[----:B--2---:R-:W-:Y:S01]  /*7f50*/  VIADD R9, R21, 0xffffffff ;  /* 0xffffffff15097836 */ /* 0x004fe20000000000 */
[----:B-1----:R-:W-:Y:S01]  /*7f60*/  SHF.R.U64 R7, R6, R25, R7 ;  /* 0x0000001906077219 */ /* 0x002fe20000001207 */
[----:B------:R-:W-:Y:S01]  /*7f70*/  IMAD.MOV R20, RZ, RZ, -R20 ;  /* 0x000000ffff147224 */ /* 0x000fe200078e0a14 */
[----:B------:R-:W-:Y:S02]  /*7f80*/  LOP3.LUT R6, R15, R30, RZ, 0xc0, !PT ;  /* 0x0000001e0f067212 */ /* 0x000fe400078ec0ff */
[----:B------:R-:W-:Y:S01]  /*7f90*/  LOP3.LUT R12, R12, R9, RZ, 0xc0, !PT ;  /* 0x000000090c0c7212 */ /* 0x000fe200078ec0ff */
[----:B------:R-:W-:Y:S02]  /*7fa0*/  IMAD.MOV R8, RZ, RZ, -R7 ;  /* 0x000000ffff087224 */ /* 0x000fe400078e0a07 */
[----:B------:R-:W-:Y:S02]  /*7fb0*/  IMAD R6, R24, R7, R6 ;  /* 0x0000000718067224 */ /* 0x000fe400078e0206 */
[----:B------:R-:W-:-:S02]  /*7fc0*/  IMAD.MOV.U32 R9, RZ, RZ, 0x1 ;  /* 0x00000001ff097424 */ /* 0x000fc400078e00ff */
[----:B------:R-:W-:Y:S02]  /*7fd0*/  @P0 IMAD R23, R22, R20, R3 ;  /* 0x0000001416170224 */ /* 0x000fe400078e0203 */
[----:B0-----:R-:W-:Y:S02]  /*7fe0*/  IMAD R3, R8, R28, R19 ;  /* 0x0000001c08037224 */ /* 0x001fe400078e0213 */
[----:B------:R-:W-:Y:S02]  /*7ff0*/  IMAD R13, R6, R29, R23 ;  /* 0x0000001d060d7224 */ /* 0x000fe400078e0217 */
[----:B------:R-:W-:Y:S02]  /*8000*/  IMAD R6, R3, R21, R12 ;  /* 0x0000001503067224 */ /* 0x000fe400078e020c */
[----:B------:R-:W-:-:S03]  /*8010*/  IMAD.MOV.U32 R8, RZ, RZ, R14 ;  /* 0x000000ffff087224 */ /* 0x000fc600078e000e */
[----:B------:R-:W-:Y:S02]  /*8020*/  SEL R20, R6, R13, !P0 ;  /* 0x0000000d06147207 */ /* 0x000fe40004000000 */
[----:B------:R-:W-:-:S07]  /*8030*/  SEL R13, R13, R6, !P0 ;  /* 0x000000060d0d7207 */ /* 0x000fce0004000000 */
.L_x_157:
[----:B------:R-:W-:-:S08]  /*8040*/  NOP ;  /* 0x0000000000007918 */ /* 0x000fd00000000000 */
[----:B------:R-:W0:-:S00]  /*8050*/  USETMAXREG.DEALLOC.CTAPOOL 0x28 ;  /* 0x00000028000079c8 */ /* 0x000e0000080e0500 */
[----:B0-----:R-:W-:-:S13]  /*8060*/  ISETP.NE.AND P0, PT, R0, RZ, PT ;  /* 0x000000ff0000720c */ /* 0x001fda0003f05270 */
[----:B------:R-:W-:Y:S05]  /*8070*/  @P0 EXIT ;  /* 0x000000000000094d */ /* 0x000fea0003800000 */
[----:B------:R-:W-:Y:S01]  /*8080*/  LOP3.LUT P0, RZ, R9, 0xff, RZ, 0xc0, !PT ;  /* 0x000000ff09ff7812 */ /* 0x000fe2000780c0ff */
[----:B------:R-:W-:Y:S02]  /*8090*/  IMAD.MOV.U32 R0, RZ, RZ, 0x1 ;  /* 0x00000001ff007424 */ /* 0x000fe400078e00ff */
[----:B------:R-:W-:-:S10]  /*80a0*/  IMAD.MOV.U32 R3, RZ, RZ, RZ ;  /* 0x000000ffff037224 */ /* 0x000fd400078e00ff */
[----:B------:R-:W-:Y:S05]  /*80b0*/  @!P0 BRA `(.L_x_160) ;  /* 0x0000000c004c8947 */ /* 0x000fea0003800000 */
[----:B------:R-:W0:Y:S01]  /*80c0*/  LDC R0, c[0x0][0x28c] ;  /* 0x0000a300ff007b82 */ /* 0x000e220000000800 */
[----:B------:R-:W-:Y:S01]  /*80d0*/  LOP3.LUT P0, RZ, R4, 0x1f, RZ, 0xc0, !PT ;  /* 0x0000001f04ff7812 */ /* 0x000fe2000780c0ff */
[----:B------:R-:W-:Y:S01]  /*80e0*/  ULDC UR5, c[0x0][0x658] ;  /* 0x0001960000057ab9 */ /* 0x000fe20000000800 */
[----:B------:R-:W-:Y:S01]  /*80f0*/  UMOV UR6, 0xffffffff ;  /* 0xffffffff00067882 */ /* 0x000fe20000000000 */
[----:B------:R-:W-:Y:S01]  /*8100*/  BSSY B0, `(.L_x_160) ;  /* 0x00000ce000007945 */ /* 0x000fe20003800000 */
[----:B------:R-:W-:Y:S01]  /*8110*/  USHF.L.U32 UR6, UR6, UR5, URZ ;  /* 0x0000000506067299 */ /* 0x000fe2000800063f */
[C---:B------:R-:W-:Y:S01]  /*8120*/  ISETP.NE.AND P2, PT, R5.reuse, RZ, PT ;  /* 0x000000ff0500720c */ /* 0x040fe20003f45270 */
[----:B------:R-:W-:Y:S01]  /*8130*/  IMAD.MOV.U32 R11, RZ, RZ, 0x1 ;  /* 0x00000001ff0b7424 */ /* 0x000fe200078e00ff */
[----:B------:R-:W-:Y:S01]  /*8140*/  ISETP.NE.OR P0, PT, R5, RZ, !P0 ;  /* 0x000000ff0500720c */ /* 0x000fe20004705670 */
[----:B------:R-:W-:Y:S01]  /*8150*/  ULDC UR4, c[0x0][0x600] ;  /* 0x0001800000047ab9 */ /* 0x000fe20000000800 */
[----:B------:R-:W-:Y:S01]  /*8160*/  LOP3.LUT R19, R18, 0x2, RZ, 0xfc, !PT ;  /* 0x0000000212137812 */ /* 0x000fe200078efcff */
[----:B------:R-:W-:Y:S01]  /*8170*/  UMOV UR7, 0x1 ;  /* 0x0000000100077882 */ /* 0x000fe20000000000 */
[----:B------:R-:W-:-:S02]  /*8180*/  UIADD3 UR4, UR4, -0x1, URZ ;  /* 0xffffffff04047890 */ /* 0x000fc4000fffe03f */
[----:B------:R-:W-:Y:S02]  /*8190*/  USHF.L.U32 UR5, UR7, UR5, URZ ;  /* 0x0000000507057299 */ /* 0x000fe4000800063f */
[----:B------:R-:W-:Y:S01]  /*81a0*/  ULOP3.LUT UR13, URZ, UR6, URZ, 0x33, !UPT ;  /* 0x000000063f0d7292 */ /* 0x000fe2000f8e333f */
[----:B------:R-:W-:Y:S01]  /*81b0*/  ULDC.64 UR22, c[0x0][0x198] ;  /* 0x0000660000167ab9 */ /* 0x000fe20000000a00 */
[----:B0-----:R-:W-:-:S05]  /*81c0*/  VIADD R0, R0, 0x7f ;  /* 0x0000007f00007836 */ /* 0x001fca0000000000 */
[----:B------:R-:W-:-:S04]  /*81d0*/  SHF.R.S32.HI R3, RZ, 0x1f, R0 ;  /* 0x0000001fff037819 */ /* 0x000fc80000011400 */
[----:B------:R-:W-:Y:S01]  /*81e0*/  LEA.HI R3, R3, R0, RZ, 0x7 ;  /* 0x0000000003037211 */ /* 0x000fe200078f38ff */
[----:B------:R-:W-:-:S03]  /*81f0*/  IMAD.MOV.U32 R0, RZ, RZ, 0x1 ;  /* 0x00000001ff007424 */ /* 0x000fc600078e00ff */
[----:B------:R-:W-:Y:S01]  /*8200*/  SHF.R.S32.HI R12, RZ, 0x7, R3 ;  /* 0x00000007ff0c7819 */ /* 0x000fe20000011403 */
[----:B------:R-:W-:-:S04]  /*8210*/  IMAD.MOV.U32 R3, RZ, RZ, RZ ;  /* 0x000000ffff037224 */ /* 0x000fc800078e00ff */
[----:B------:R-:W-:-:S07]  /*8220*/  VIADD R10, R12, 0x1 ;  /* 0x000000010c0a7836 */ /* 0x000fce0000000000 */
.L_x_172:
[----:B------:R-:W-:-:S03]  /*8230*/  UMOV UR6, 0xffffffff ;  /* 0xffffffff00067882 */ /* 0x000fc60000000000 */
[----:B------:R-:W-:Y:S05]  /*8240*/  BRA.DIV UR6, `(.L_x_161) ;  /* 0x0000000e06d47947 */ /* 0x000fea000b800000 */
[----:B------:R-:W-:-:S13]  /*8250*/  ELECT P6, URZ, PT ;  /* 0x00000000003f782f */ /* 0x000fda00038c0000 */
.L_x_183:
[----:B------:R-:W0:Y:S01]  /*8260*/  LDC R4, c[0x0][0x28c] ;  /* 0x0000a300ff047b82 */ /* 0x000e220000000800 */
[----:B------:R-:W-:Y:S01]  /*8270*/  BSSY B1, `(.L_x_162) ;  /* 0x0000043000017945 */ /* 0x000fe20003800000 */
[----:B0-----:R-:W-:-:S13]  /*8280*/  ISETP.LT.OR P6, PT, R4, 0x1, !P6 ;  /* 0x000000010400780c */ /* 0x001fda00077c1670 */
[----:B------:R-:W-:Y:S05]  /*8290*/  @P6 BRA `(.L_x_163) ;  /* 0x0000000400006947 */ /* 0x000fea0003800000 */
[----:B------:R-:W-:Y:S02]  /*82a0*/  IMAD.SHL.U32 R13, R13, 0x100, RZ ;  /* 0x000001000d0d7824 */ /* 0x000fe400078e00ff */
[----:B------:R-:W-:Y:S02]  /*82b0*/  IMAD.SHL.U32 R20, R20, 0x40, RZ ;  /* 0x0000004014147824 */ /* 0x000fe400078e00ff */
[----:B------:R-:W-:Y:S02]  /*82c0*/  IMAD.MOV.U32 R21, RZ, RZ, RZ ;  /* 0x000000ffff157224 */ /* 0x000fe400078e00ff */
[----:B------:R-:W-:Y:S02]  /*82d0*/  IMAD.MOV.U32 R4, RZ, RZ, R10 ;  /* 0x000000ffff047224 */ /* 0x000fe400078e000a */
[----:B------:R-:W-:Y:S02]  /*82e0*/  IMAD.MOV.U32 R5, RZ, RZ, R0 ;  /* 0x000000ffff057224 */ /* 0x000fe400078e0000 */
[----:B------:R-:W-:-:S07]  /*82f0*/  IMAD.MOV.U32 R6, RZ, RZ, R3 ;  /* 0x000000ffff067224 */ /* 0x000fce00078e0003 */
.L_x_167:
[----:B------:R-:W0:Y:S01]  /*8300*/  S2R R14, SR_CgaCtaId ;  /* 0x00000000000e7919 */ /* 0x000e220000008800 */
[----:B------:R-:W-:Y:S01]  /*8310*/  MOV R7, 0x400 ;  /* 0x0000040000077802 */ /* 0x000fe20000000f00 */
[----:B------:R-:W1:Y:S03]  /*8320*/  @!P2 LDC R9, c[0x0][0x500] ;  /* 0x00014000ff09ab82 */ /* 0x000e660000000800 */
[----:B0-----:R-:W-:Y:S02]  /*8330*/  LEA R15, R14, R7, 0x18 ;  /* 0x000000070e0f7211 */ /* 0x001fe400078ec0ff */
[----:B------:R-:W-:-:S03]  /*8340*/  SHF.L.U32 R7, R5, 0x1f, RZ ;  /* 0x0000001f05077819 */ /* 0x000fc600000006ff */
[----:B------:R-:W-:-:S04]  /*8350*/  IMAD R14, R6, 0x8, R15 ;  /* 0x00000008060e7824 */ /* 0x000fc800078e020f */
[----:B------:R-:W0:Y:S02]  /*8360*/  SYNCS.PHASECHK.TRANS64.TRYWAIT P1, [R14+URZ+0x20], R7 ;  /* 0x000020070e0075a7 */ /* 0x000e24000802017f */
[----:B01----:R-:W-:Y:S05]  /*8370*/  @!P1 BRA `(.L_x_164) ;  /* 0x0000000c00a89947 */ /* 0x003fea0003800000 */
.L_x_184:
[----:B0-----:R-:W-:Y:S01]  /*8380*/  PRMT R7, R19, 0x9910, RZ ;  /* 0x0000991013077816 */ /* 0x001fe200000000ff */
[----:B------:R0:W-:Y:S03]  /*8390*/  @!P2 SYNCS.ARRIVE.TRANS64 RZ, [R14+URZ], R9 ;  /* 0x000000090effa9a7 */ /* 0x0001e6000800003f */
[----:B------:R-:W-:-:S13]  /*83a0*/  ISETP.NE.AND P1, PT, R7, 0x2, PT ;  /* 0x000000020700780c */ /* 0x000fda0003f25270 */
[----:B0-----:R-:W-:Y:S05]  /*83b0*/  @P1 BRA `(.L_x_165) ;  /* 0x0000000000041947 */ /* 0x001fea0003800000 */
[----:B------:R-:W-:Y:S01]  /*83c0*/  BPT.TRAP 0x1 ;  /* 0x000000040000795c */ /* 0x000fe20000300000 */
.L_x_165:
[----:B------:R-:W-:Y:S05]  /*83d0*/  @P0 BRA `(.L_x_166) ;  /* 0x0000000000040947 */ /* 0x000fea0003800000 */
[----:B------:R-:W-:Y:S01]  /*83e0*/  BPT.TRAP 0x1 ;  /* 0x000000040000795c */ /* 0x000fe20000300000 */
.L_x_166:
[C-C-:B------:R-:W-:Y:S01]  /*83f0*/  IMAD R7, R6.reuse, 0x10000, R15.reuse ;  /* 0x0001000006077824 */ /* 0x140fe200078e020f */
[----:B------:R-:W-:Y:S01]  /*8400*/  R2UR UR34, R21 ;  /* 0x00000000152272ca */ /* 0x000fe200000e0000 */
[----:B------:R-:W-:Y:S01]  /*8410*/  IMAD R15, R6, 0x4000, R15 ;  /* 0x00004000060f7824 */ /* 0x000fe200078e020f */
[----:B------:R-:W-:Y:S01]  /*8420*/  R2UR UR33, R14 ;  /* 0x000000000e2172ca */ /* 0x000fe200000e0000 */
[----:B------:R-:W-:Y:S01]  /*8430*/  VIADD R4, R4, 0xffffffff ;  /* 0xffffffff04047836 */ /* 0x000fe20000000000 */
[----:B------:R-:W-:Y:S01]  /*8440*/  R2UR UR24, R7 ;  /* 0x00000000071872ca */ /* 0x000fe200000e0000 */
[----:B------:R-:W-:Y:S01]  /*8450*/  UIADD3 UR6, UP0, UR22, 0xf0, URZ ;  /* 0x000000f016067890 */ /* 0x000fe2000ff1e03f */
[----:B------:R-:W-:Y:S01]  /*8460*/  R2UR UR8, R15 ;  /* 0x000000000f0872ca */ /* 0x000fe200000e0000 */
[----:B------:R-:W-:Y:S01]  /*8470*/  UIADD3 UR30, UP1, UR22, 0x1f0, URZ ;  /* 0x000001f0161e7890 */ /* 0x000fe2000ff3e03f */
[----:B------:R-:W-:Y:S01]  /*8480*/  R2UR UR36, R8 ;  /* 0x00000000082472ca */ /* 0x000fe200000e0000 */
[----:B------:R-:W-:Y:S01]  /*8490*/  UIADD3.X UR7, URZ, UR23, URZ, UP0, !UPT ;  /* 0x000000173f077290 */ /* 0x000fe200087fe43f */
[----:B------:R-:W-:Y:S01]  /*84a0*/  R2UR UR35, R13 ;  /* 0x000000000d2372ca */ /* 0x000fe200000e0000 */
[----:B------:R-:W-:Y:S01]  /*84b0*/  UIADD3.X UR31, URZ, UR23, URZ, UP1, !UPT ;  /* 0x000000173f1f7290 */ /* 0x000fe20008ffe43f */
[----:B------:R-:W-:Y:S01]  /*84c0*/  R2UR UR19, R20 ;  /* 0x00000000141372ca */ /* 0x000fe200000e0000 */
[----:B------:R-:W-:Y:S01]  /*84d0*/  UIADD3 UR26, UR34, 0x40, URZ ;  /* 0x00000040221a7890 */ /* 0x000fe2000fffe03f */
[----:B------:R-:W-:Y:S01]  /*84e0*/  ISETP.GT.AND P3, PT, R4, 0x1, PT ;  /* 0x000000010400780c */ /* 0x000fe20003f64270 */
[----:B------:R-:W-:Y:S01]  /*84f0*/  VIADD R6, R6, 0x1 ;  /* 0x0000000106067836 */ /* 0x000fe20000000000 */
[----:B------:R-:W-:Y:S01]  /*8500*/  UMOV UR14, 0x0 ;  /* 0x00000000000e7882 */ /* 0x000fe20000000000 */
[----:B------:R-:W-:Y:S01]  /*8510*/  UIADD3 UR32, UR24, 0x100, URZ ;  /* 0x0000010018207890 */ /* 0x000fe2000fffe03f */
[----:B------:R-:W-:Y:S01]  /*8520*/  VIADD R21, R21, 0x80 ;  /* 0x0000008015157836 */ /* 0x000fe20000000000 */
[----:B------:R-:W-:Y:S01]  /*8530*/  UIADD3 UR24, UR24, 0x8100, URZ ;  /* 0x0000810018187890 */ /* 0x000fe2000fffe03f */
[----:B------:R-:W-:Y:S01]  /*8540*/  ISETP.NE.AND P1, PT, R6, 0x4, PT ;  /* 0x000000040600780c */ /* 0x000fe20003f25270 */
[----:B------:R-:W-:-:S02]  /*8550*/  UIADD3 UR16, UR8, 0x40100, URZ ;  /* 0x0004010008107890 */ /* 0x000fc4000fffe03f */
[----:B------:R-:W-:Y:S01]  /*8560*/  UIADD3 UR8, UR8, 0x42100, URZ ;  /* 0x0004210008087890 */ /* 0x000fe2000fffe03f */
[----:B------:R-:W-:Y:S01]  /*8570*/  SEL R14, RZ, 0x1, P1 ;  /* 0x00000001ff0e7807 */ /* 0x000fe20000800000 */
[----:B------:R-:W-:Y:S01]  /*8580*/  UMOV UR15, 0x10000000 ;  /* 0x10000000000f7882 */ /* 0x000fe20000000000 */
[----:B------:R-:W-:Y:S01]  /*8590*/  UMOV UR25, UR33 ;  /* 0x0000002100197c82 */ /* 0x000fe20008000000 */
[----:B------:R-:W-:Y:S01]  /*85a0*/  UMOV UR28, UR36 ;  /* 0x00000024001c7c82 */ /* 0x000fe20008000000 */
[----:B------:R-:W-:Y:S01]  /*85b0*/  UMOV UR27, UR35 ;  /* 0x00000023001b7c82 */ /* 0x000fe20008000000 */
[----:B------:R-:W-:Y:S01]  /*85c0*/  UMOV UR17, UR33 ;  /* 0x0000002100117c82 */ /* 0x000fe20008000000 */
[----:B------:R-:W-:Y:S01]  /*85d0*/  UMOV UR18, UR34 ;  /* 0x0000002200127c82 */ /* 0x000fe20008000000 */
[----:B------:R-:W-:Y:S01]  /*85e0*/  UMOV UR20, UR36 ;  /* 0x0000002400147c82 */ /* 0x000fe20008000000 */
[----:B------:R0:W-:Y:S01]  /*85f0*/  UTMALDG.3D [UR32], [UR6], desc[UR14] ;  /* 0x00000e20060075b4 */ /* 0x0001e20008011000 */
[----:B------:R-:W-:Y:S01]  /*8600*/  UMOV UR9, UR33 ;  /* 0x0000002100097c82 */ /* 0x000fe20008000000 */
[----:B------:R-:W-:Y:S01]  /*8610*/  UMOV UR11, UR19 ;  /* 0x00000013000b7c82 */ /* 0x000fe20008000000 */
[----:B------:R-:W-:Y:S01]  /*8620*/  UMOV UR12, UR36 ;  /* 0x00000024000c7c82 */ /* 0x000fe20008000000 */
[----:B------:R-:W-:Y:S01]  /*8630*/  UMOV UR10, UR26 ;  /* 0x0000001a000a7c82 */ /* 0x000fe20008000000 */
[----:B------:R-:W-:-:S02]  /*8640*/  LOP3.LUT R5, R5, R14, RZ, 0x3c, !PT ;  /* 0x0000000e05057212 */ /* 0x000fc400078e3cff */
[----:B------:R-:W-:Y:S01]  /*8650*/  SEL R6, R6, RZ, P1 ;  /* 0x000000ff06067207 */ /* 0x000fe20000800000 */
[----:B------:R0:W-:Y:S01]  /*8660*/  UTMALDG.3D [UR24], [UR6], desc[UR14] ;  /* 0x00000e18060075b4 */ /* 0x0001e20008011000 */
[----:B------:R0:W-:Y:S01]  /*8670*/  UTMALDG.3D [UR16], [UR30], desc[UR14] ;  /* 0x00000e101e0075b4 */ /* 0x0001e20008011000 */
[----:B------:R0:W-:Y:S02]  /*8680*/  UTMALDG.3D [UR8], [UR30], desc[UR14] ;  /* 0x00000e081e0075b4 */ /* 0x0001e40008011000 */
[----:B0-----:R-:W-:Y:S05]  /*8690*/  @P3 BRA `(.L_x_167) ;  /* 0xfffffffc00183947 */ /* 0x001fea000383ffff */
.L_x_163:
[----:B------:R-:W-:Y:S05]  /*86a0*/  BSYNC B1 ;  /* 0x0000000000017941 */ /* 0x000fea0003800000 */
.L_x_162:
[----:B------:R-:W-:Y:S01]  /*86b0*/  LOP3.LUT P3, RZ, R11, 0xff, RZ, 0xc0, !PT ;  /* 0x000000ff0bff7812 */ /* 0x000fe2000786c0ff */
[----:B------:R-:W-:Y:S01]  /*86c0*/  IMAD.IADD R3, R12, 0x1, R3 ;  /* 0x000000010c037824 */ /* 0x000fe200078e0203 */
[----:B------:R-:W-:Y:S01]  /*86d0*/  IADD3 R16, P4, R16, UR38, RZ ;  /* 0x0000002610107c10 */ /* 0x000fe2000ff9e0ff */
[----:B------:R-:W-:Y:S01]  /*86e0*/  ULDC.64 UR6, c[0x0][0x650] ;  /* 0x0001940000067ab9 */ /* 0x000fe20000000a00 */
[----:B------:R-:W-:Y:S01]  /*86f0*/  BSSY B1, `(.L_x_168) ;  /* 0x000006c000017945 */ /* 0x000fe20003800000 */
[----:B------:R-:W-:Y:S01]  /*8700*/  IMAD.MOV.U32 R13, RZ, RZ, -0x1 ;  /* 0xffffffffff0d7424 */ /* 0x000fe200078e00ff */
[----:B------:R-:W-:Y:S01]  /*8710*/  ISETP.GT.U32.AND P1, PT, R3, 0x3, PT ;  /* 0x000000030300780c */ /* 0x000fe20003f24070 */
[----:B------:R-:W-:Y:S01]  /*8720*/  IMAD.MOV.U32 R20, RZ, RZ, -0x1 ;  /* 0xffffffffff147424 */ /* 0x000fe200078e00ff */
[----:B------:R-:W-:Y:S01]  /*8730*/  SHF.R.U32.HI R4, RZ, 0x2, R3 ;  /* 0x00000002ff047819 */ /* 0x000fe20000011603 */
[----:B------:R-:W-:Y:S01]  /*8740*/  IMAD.MOV.U32 R8, RZ, RZ, -0x1 ;  /* 0xffffffffff087424 */ /* 0x000fe200078e00ff */
[----:B------:R-:W-:-:S02]  /*8750*/  ISETP.LT.U32.AND P1, PT, R12, 0x4, P1 ;  /* 0x000000040c00780c */ /* 0x000fc40000f21070 */
[----:B------:R-:W-:Y:S01]  /*8760*/  IADD3.X R17, R17, UR41, RZ, P4, !PT ;  /* 0x0000002911117c10 */ /* 0x000fe2000a7fe4ff */
[----:B------:R-:W0:Y:S01]  /*8770*/  @P3 S2R R6, SR_CgaCtaId ;  /* 0x0000000000063919 */ /* 0x000e220000008800 */
[----:B------:R-:W-:Y:S02]  /*8780*/  @P3 MOV R5, 0x400 ;  /* 0x0000040000053802 */ /* 0x000fe40000000f00 */
[----:B------:R-:W-:Y:S02]  /*8790*/  ISETP.GE.U32.AND P4, PT, R16, UR6, PT ;  /* 0x0000000610007c0c */ /* 0x000fe4000bf86070 */
[----:B------:R-:W-:Y:S02]  /*87a0*/  LOP3.LUT R4, R4, 0x1, RZ, 0xc0, !PT ;  /* 0x0000000104047812 */ /* 0x000fe400078ec0ff */
[----:B------:R-:W-:Y:S02]  /*87b0*/  LOP3.LUT R3, R3, 0x3, RZ, 0xc0, !PT ;  /* 0x0000000303037812 */ /* 0x000fe400078ec0ff */
[----:B------:R-:W-:-:S02]  /*87c0*/  PRMT R11, RZ, 0x7610, R11 ;  /* 0x00007610ff0b7816 */ /* 0x000fc4000000000b */
[----:B0-----:R-:W-:-:S04]  /*87d0*/  @P3 LEA R5, R6, R5, 0x18 ;  /* 0x0000000506053211 */ /* 0x001fc800078ec0ff */
[----:B------:R0:W-:Y:S01]  /*87e0*/  @P3 SYNCS.ARRIVE.TRANS64.A1T0 RZ, [R5+URZ+0x58], RZ ;  /* 0x000058ff05ff39a7 */ /* 0x0001e2000810003f */
[----:B------:R-:W-:-:S04]  /*87f0*/  ISETP.NE.U32.AND P3, PT, R4, 0x1, PT ;  /* 0x000000010400780c */ /* 0x000fc80003f65070 */
[----:B------:R-:W-:Y:S02]  /*8800*/  ISETP.GT.U32.AND P3, PT, R12, 0x3, !P3 ;  /* 0x000000030c00780c */ /* 0x000fe40005f64070 */
[----:B0-----:R-:W-:Y:S02]  /*8810*/  SEL R5, RZ, 0x1, !P1 ;  /* 0x00000001ff057807 */ /* 0x001fe40004800000 */
[----:B------:R-:W-:Y:S02]  /*8820*/  ISETP.GE.U32.AND.EX P1, PT, R17, UR7, PT, P4 ;  /* 0x0000000711007c0c */ /* 0x000fe4000bf26140 */
[----:B------:R-:W-:-:S04]  /*8830*/  SEL R4, RZ, 0x1, !P3 ;  /* 0x00000001ff047807 */ /* 0x000fc80005800000 */
[----:B------:R-:W-:Y:S02]  /*8840*/  LOP3.LUT R0, R4, R0, R5, 0x96, !PT ;  /* 0x0000000004007212 */ /* 0x000fe400078e9605 */
[----:B------:R-:W-:-:S05]  /*8850*/  PRMT R4, RZ, 0x7610, R4 ;  /* 0x00007610ff047816 */ /* 0x000fca0000000004 */
[----:B------:R-:W-:Y:S05]  /*8860*/  @P1 BRA `(.L_x_169) ;  /* 0x0000000400501947 */ /* 0x000fea0003800000 */
[----:B------:R-:W-:Y:S01]  /*8870*/  ULDC.64 UR6, c[0x0][0x628] ;  /* 0x00018a0000067ab9 */ /* 0x000fe20000000a00 */
[----:B------:R-:W0:Y:S01]  /*8880*/  S2R R14, SR_CTAID.X ;  /* 0x00000000000e7919 */ /* 0x000e220000002500 */
[----:B------:R-:W-:Y:S01]  /*8890*/  ISETP.NE.U32.AND P1, PT, RZ, UR6, PT ;  /* 0x00000006ff007c0c */ /* 0x000fe2000bf25070 */
[----:B------:R-:W-:Y:S01]  /*88a0*/  ULDC UR9, c[0x0][0x630] ;  /* 0x00018c0000097ab9 */ /* 0x000fe20000000800 */
[----:B------:R-:W-:Y:S01]  /*88b0*/  IMAD.MOV.U32 R4, RZ, RZ, R16 ;  /* 0x000000ffff047224 */ /* 0x000fe200078e0010 */
[----:B------:R-:W1:Y:S01]  /*88c0*/  S2R R13, SR_CTAID.Y ;  /* 0x00000000000d7919 */ /* 0x000e620000002600 */
[----:B------:R-:W-:Y:S01]  /*88d0*/  ISETP.NE.AND.EX P1, PT, RZ, UR7, PT, P1 ;  /* 0x00000007ff007c0c */ /* 0x000fe2000bf25310 */
[----:B------:R-:W-:-:S12]  /*88e0*/  IMAD.MOV.U32 R5, RZ, RZ, R17 ;  /* 0x000000ffff057224 */ /* 0x000fd800078e0011 */
[----:B------:R-:W-:Y:S05]  /*88f0*/  @!P1 BRA `(.L_x_170) ;  /* 0x0000000000289947 */ /* 0x000fea0003800000 */
[----:B------:R-:W-:Y:S02]  /*8900*/  ULDC UR8, c[0x0][0x634] ;  /* 0x00018d0000087ab9 */ /* 0x000fe40000000800 */
[----:B------:R-:W-:-:S05]  /*8910*/  IADD3 R9, P1, R16, UR8, RZ ;  /* 0x0000000810097c10 */ /* 0x000fca000ff3e0ff */
[----:B------:R-:W-:-:S04]  /*8920*/  IMAD.X R15, RZ, RZ, R17, P1 ;  /* 0x000000ffff0f7224 */ /* 0x000fc800008e0611 */
[----:B------:R-:W-:-:S04]  /*8930*/  IMAD.WIDE.U32 R6, R15, UR6, RZ ;  /* 0x000000060f067c25 */ /* 0x000fc8000f8e00ff */
[----:B------:R-:W-:-:S04]  /*8940*/  IMAD.WIDE.U32 R6, P1, R9, UR7, R6 ;  /* 0x0000000709067c25 */ /* 0x000fc8000f820006 */
[----:B------:R-:W-:-:S04]  /*8950*/  IMAD.WIDE.U32 R8, R9, UR6, RZ ;  /* 0x0000000609087c25 */ /* 0x000fc8000f8e00ff */
[----:B------:R-:W-:Y:S01]  /*8960*/  IMAD.X R5, RZ, RZ, RZ, P1 ;  /* 0x000000ffff057224 */ /* 0x000fe200008e06ff */
[----:B------:R-:W-:Y:S01]  /*8970*/  IADD3 RZ, P1, R9, R6, RZ ;  /* 0x0000000609ff7210 */ /* 0x000fe20007f3e0ff */
[----:B------:R-:W-:-:S04]  /*8980*/  IMAD.MOV.U32 R4, RZ, RZ, R7 ;  /* 0x000000ffff047224 */ /* 0x000fc800078e0007 */
[----:B------:R-:W-:-:S08]  /*8990*/  IMAD.WIDE.U32.X R4, R15, UR7, R4, P1 ;  /* 0x000000070f047c25 */ /* 0x000fd000088e0404 */
.L_x_170:
[--C-:B------:R-:W-:Y:S01]  /*89a0*/  SHF.R.U64 R8, R4, UR9, R5.reuse ;  /* 0x0000000904087c19 */ /* 0x100fe20008001205 */
[----:B------:R-:W-:Y:S01]  /*89b0*/  ULDC.64 UR6, c[0x0][0x620] ;  /* 0x0001880000067ab9 */ /* 0x000fe20000000a00 */
[----:B------:R-:W-:Y:S01]  /*89c0*/  SHF.R.U32.HI R4, RZ, UR9, R5 ;  /* 0x00000009ff047c19 */ /* 0x000fe20008011605 */
[----:B------:R-:W2:Y:S01]  /*89d0*/  LDC R25, c[0x0][0x144] ;  /* 0x00005100ff197b82 */ /* 0x000ea20000000800 */
[----:B------:R-:W-:Y:S01]  /*89e0*/  IADD3 R7, P1, RZ, -R8, RZ ;  /* 0x80000008ff077210 */ /* 0x000fe20007f3e0ff */
[----:B------:R-:W-:Y:S01]  /*89f0*/  ULDC.64 UR10, c[0x0][0x640] ;  /* 0x00019000000a7ab9 */ /* 0x000fe20000000a00 */
[----:B0-----:R-:W-:Y:S01]  /*8a00*/  I2FP.F32.U32 R9, R14 ;  /* 0x0000000e00097245 */ /* 0x001fe20000201000 */
[----:B------:R-:W-:Y:S02]  /*8a10*/  ULDC UR8, c[0x0][0x608] ;  /* 0x0001820000087ab9 */ /* 0x000fe40000000800 */
[----:B------:R-:W-:Y:S01]  /*8a20*/  IMAD.X R4, RZ, RZ, ~R4, P1 ;  /* 0x000000ffff047224 */ /* 0x000fe200008e0e04 */
[----:B------:R-:W-:Y:S01]  /*8a30*/  ISETP.NE.U32.AND P1, PT, RZ, UR10, PT ;  /* 0x0000000aff007c0c */ /* 0x000fe2000bf25070 */
[----:B------:R-:W0:Y:S02]  /*8a40*/  LDC R20, c[0x0][0x148] ;  /* 0x00005200ff147b82 */ /* 0x000e240000000800 */
[----:B------:R-:W-:Y:S01]  /*8a50*/  IMAD R6, R4, UR6, RZ ;  /* 0x0000000604067c24 */ /* 0x000fe2000f8e02ff */
[----:B------:R-:W-:Y:S01]  /*8a60*/  ISETP.NE.AND.EX P1, PT, RZ, UR11, PT, P1 ;  /* 0x0000000bff007c0c */ /* 0x000fe2000bf25310 */
[----:B------:R-:W-:Y:S01]  /*8a70*/  IMAD.WIDE.U32 R4, R7, UR6, R16 ;  /* 0x0000000607047c25 */ /* 0x000fe2000f8e0010 */
[----:B------:R-:W-:-:S03]  /*8a80*/  ULDC UR6, c[0x0][0x150] ;  /* 0x0000540000067ab9 */ /* 0x000fc60000000800 */
[----:B------:R-:W-:Y:S02]  /*8a90*/  IMAD R7, R7, UR7, R6 ;  /* 0x0000000707077c24 */ /* 0x000fe4000f8e0206 */
[----:B------:R-:W-:Y:S01]  /*8aa0*/  FMUL R6, R9, UR6 ;  /* 0x0000000609067c20 */ /* 0x000fe20008400000 */
[----:B------:R-:W-:Y:S01]  /*8ab0*/  ULDC UR6, c[0x0][0x618] ;  /* 0x0001860000067ab9 */ /* 0x000fe20000000800 */
[----:B------:R-:W-:Y:S01]  /*8ac0*/  ULDC UR7, c[0x0][0x154] ;  /* 0x0000550000077ab9 */ /* 0x000fe20000000800 */
[----:B------:R-:W-:-:S03]  /*8ad0*/  IMAD.IADD R5, R5, 0x1, R7 ;  /* 0x0000000105057824 */ /* 0x000fc600078e0207 */
[----:B------:R-:W3:Y:S02]  /*8ae0*/  F2I.U32.TRUNC.NTZ R6, R6 ;  /* 0x0000000600067305 */ /* 0x000ee4000020f000 */
[----:B------:R-:W-:Y:S02]  /*8af0*/  SHF.R.U64 R9, R4, UR6, R5 ;  /* 0x0000000604097c19 */ /* 0x000fe40008001205 */
[----:B-1----:R-:W-:-:S05]  /*8b00*/  I2FP.F32.U32 R4, R13 ;  /* 0x0000000d00047245 */ /* 0x002fca0000201000 */
[----:B------:R-:W-:Y:S01]  /*8b10*/  FMUL R22, R4, UR7 ;  /* 0x0000000704167c20 */ /* 0x000fe20008400000 */
[----:B------:R-:W-:Y:S01]  /*8b20*/  SHF.R.U32.HI R4, RZ, UR6, R5 ;  /* 0x00000006ff047c19 */ /* 0x000fe20008011605 */
[----:B------:R-:W-:-:S03]  /*8b30*/  ULDC UR6, c[0x0][0x658] ;  /* 0x0001960000067ab9 */ /* 0x000fc60000000800 */
[--C-:B------:R-:W-:Y:S01]  /*8b40*/  SHF.R.U64 R21, R9, UR8, R4.reuse ;  /* 0x0000000809157c19 */ /* 0x100fe20008001204 */
[----:B------:R-:W1:Y:S01]  /*8b50*/  F2I.U32.TRUNC.NTZ R22, R22 ;  /* 0x0000001600167305 */ /* 0x000e62000020f000 */
[----:B------:R-:W-:Y:S01]  /*8b60*/  SHF.R.U32.HI R4, RZ, UR8, R4 ;  /* 0x00000008ff047c19 */ /* 0x000fe20008011604 */
[----:B---3--:R-:W-:-:S03]  /*8b70*/  IMAD.MOV R6, RZ, RZ, -R6 ;  /* 0x000000ffff067224 */ /* 0x008fc600078e0a06 */
[----:B------:R-:W-:Y:S01]  /*8b80*/  SHF.R.U64 R15, R21, UR6, R4 ;  /* 0x00000006150f7c19 */ /* 0x000fe20008001204 */
[----:B--2---:R-:W-:Y:S01]  /*8b90*/  IMAD R14, R25, R6, R14 ;  /* 0x00000006190e7224 */ /* 0x004fe200078e020e */
[----:B------:R-:W-:-:S03]  /*8ba0*/  SHF.R.U32.HI R23, RZ, UR6, R4 ;  /* 0x00000006ff177c19 */ /* 0x000fc60008011604 */
[----:B------:R-:W-:Y:S02]  /*8bb0*/  IMAD.MOV.U32 R4, RZ, RZ, R15 ;  /* 0x000000ffff047224 */ /* 0x000fe400078e000f */
[----:B------:R-:W-:Y:S01]  /*8bc0*/  IMAD.MOV.U32 R5, RZ, RZ, R23 ;  /* 0x000000ffff057224 */ /* 0x000fe200078e0017 */
[----:B-1----:R-:W-:Y:S06]  /*8bd0*/  @!P1 BRA `(.L_x_171) ;  /* 0x0000000000289947 */ /* 0x002fec0003800000 */
[----:B------:R-:W-:Y:S02]  /*8be0*/  ULDC UR6, c[0x0][0x64c] ;  /* 0x0001930000067ab9 */ /* 0x000fe40000000800 */
[----:B------:R-:W-:-:S05]  /*8bf0*/  IADD3 R5, P1, R15, UR6, RZ ;  /* 0x000000060f057c10 */ /* 0x000fca000ff3e0ff */
[----:B------:R-:W-:-:S04]  /*8c00*/  IMAD.X R23, RZ, RZ, R23, P1 ;  /* 0x000000ffff177224 */ /* 0x000fc800008e0617 */
[----:B------:R-:W-:-:S04]  /*8c10*/  IMAD.WIDE.U32 R6, R23, UR10, RZ ;  /* 0x0000000a17067c25 */ /* 0x000fc8000f8e00ff */
[----:B------:R-:W-:-:S04]  /*8c20*/  IMAD.WIDE.U32 R6, P1, R5, UR11, R6 ;  /* 0x0000000b05067c25 */ /* 0x000fc8000f820006 */
[----:B------:R-:W-:-:S04]  /*8c30*/  IMAD.WIDE.U32 R4, R5, UR10, RZ ;  /* 0x0000000a05047c25 */ /* 0x000fc8000f8e00ff */
[----:B------:R-:W-:Y:S01]  /*8c40*/  IMAD.MOV.U32 R4, RZ, RZ, R7 ;  /* 0x000000ffff047224 */ /* 0x000fe200078e0007 */
[----:B------:R-:W-:Y:S01]  /*8c50*/  IADD3 RZ, P3, R5, R6, RZ ;  /* 0x0000000605ff7210 */ /* 0x000fe20007f7e0ff */
[----:B------:R-:W-:-:S04]  /*8c60*/  IMAD.X R5, RZ, RZ, RZ, P1 ;  /* 0x000000ffff057224 */ /* 0x000fc800008e06ff */
[----:B------:R-:W-:-:S08]  /*8c70*/  IMAD.WIDE.U32.X R4, R23, UR11, R4, P3 ;  /* 0x0000000b17047c25 */ /* 0x000fd000098e0404 */
.L_x_171:
[----:B------:R-:W-:Y:S01]  /*8c80*/  ISETP.NE.AND P1, PT, R2, 0x1, PT ;  /* 0x000000010200780c */ /* 0x000fe20003f25270 */
[----:B------:R-:W-:Y:S01]  /*8c90*/  ULDC UR6, c[0x0][0x648] ;  /* 0x0001920000067ab9 */ /* 0x000fe20000000800 */
[----:B------:R-:W-:Y:S01]  /*8ca0*/  LOP3.LUT R21, R21, UR13, RZ, 0xc0, !PT ;  /* 0x0000000d15157c12 */ /* 0x000fe2000f8ec0ff */
[----:B------:R-:W-:Y:S01]  /*8cb0*/  IMAD.MOV R22, RZ, RZ, -R22 ;  /* 0x000000ffff167224 */ /* 0x000fe200078e0a16 */
[----:B------:R-:W-:Y:S01]  /*8cc0*/  SHF.R.U64 R4, R4, UR6, R5 ;  /* 0x0000000604047c19 */ /* 0x000fe20008001205 */
[----:B------:R-:W-:Y:S01]  /*8cd0*/  ULDC UR6, c[0x0][0x638] ;  /* 0x00018e0000067ab9 */ /* 0x000fe20000000800 */
[----:B------:R-:W-:Y:S01]  /*8ce0*/  ULDC UR7, c[0x0][0x610] ;  /* 0x0001840000077ab9 */ /* 0x000fe20000000800 */
[----:B------:R-:W-:Y:S02]  /*8cf0*/  IMAD.MOV.U32 R5, RZ, RZ, 0x1 ;  /* 0x00000001ff057424 */ /* 0x000fe400078e00ff */
[----:B------:R-:W-:Y:S02]  /*8d00*/  IMAD.MOV R6, RZ, RZ, -R4 ;  /* 0x000000ffff067224 */ /* 0x000fe400078e0a04 */
[----:B------:R-:W-:Y:S01]  /*8d10*/  IMAD R21, R4, UR5, R21 ;  /* 0x0000000504157c24 */ /* 0x000fe2000f8e0215 */
[----:B------:R-:W-:Y:S01]  /*8d20*/  LOP3.LUT R4, R9, UR4, RZ, 0xc0, !PT ;  /* 0x0000000409047c12 */ /* 0x000fe2000f8ec0ff */
[----:B0-----:R-:W-:-:S02]  /*8d30*/  @P1 IMAD R14, R20, R22, R13 ;  /* 0x00000016140e1224 */ /* 0x001fc400078e020d */
[----:B------:R-:W-:Y:S01]  /*8d40*/  IMAD R15, R6, UR6, R15 ;  /* 0x00000006060f7c24 */ /* 0x000fe2000f8e020f */
[----:B------:R-:W-:Y:S01]  /*8d50*/  ULDC UR6, c[0x0][0x600] ;  /* 0x0001800000067ab9 */ /* 0x000fe20000000800 */
[----:B------:R-:W-:Y:S02]  /*8d60*/  IMAD R14, R21, UR7, R14 ;  /* 0x00000007150e7c24 */ /* 0x000fe4000f8e020e */
[--C-:B------:R-:W-:Y:S01]  /*8d70*/  IMAD R15, R15, UR6, R4.reuse ;  /* 0x000000060f0f7c24 */ /* 0x100fe2000f8e0204 */
[----:B------:R-:W-:-:S04]  /*8d80*/  PRMT R4, R5, 0x7610, R4 ;  /* 0x0000761005047816 */ /* 0x000fc80000000004 */
[----:B------:R-:W-:Y:S02]  /*8d90*/  SEL R20, R15, R14, !P1 ;  /* 0x0000000e0f147207 */ /* 0x000fe40004800000 */
[----:B------:R-:W-:-:S07]  /*8da0*/  SEL R13, R14, R15, !P1 ;  /* 0x0000000f0e0d7207 */ /* 0x000fce0004800000 */
.L_x_169:
[----:B------:R-:W-:Y:S05]  /*8db0*/  BSYNC B1 ;  /* 0x0000000000017941 */ /* 0x000fea0003800000 */
.L_x_168:
[----:B------:R-:W-:-:S13]  /*8dc0*/  LOP3.LUT P1, RZ, R4, 0xff, RZ, 0xc0, !PT ;  /* 0x000000ff04ff7812 */ /* 0x000fda000782c0ff */
[----:B------:R-:W-:Y:S05]  /*8dd0*/  @P1 BRA `(.L_x_172) ;  /* 0xfffffff400141947 */ /* 0x000fea000383ffff */
[----:B------:R-:W-:Y:S05]  /*8de0*/  BSYNC B0 ;  /* 0x0000000000007941 */ /* 0x000fea0003800000 */
.L_x_160:
[----:B------:R-:W-:-:S03]  /*8df0*/  UMOV UR6, 0xffffffff ;  /* 0xffffffff00067882 */ /* 0x000fc60000000000 */
[----:B------:R-:W-:Y:S05]  /*8e00*/  BRA.DIV UR6, `(.L_x_173) ;  /* 0x0000000606187947 */ /* 0x000fea000b800000 */
[----:B------:R-:W-:-:S13]  /*8e10*/  ELECT P6, URZ, PT ;  /* 0x00000000003f782f */ /* 0x000fda00038c0000 */
.L_x_187:
[----:B------:R-:W-:Y:S04]  /*8e20*/  BSSY B0, `(.L_x_174) ;  /* 0x000002b000007945 */ /* 0x000fe80003800000 */
[----:B------:R-:W-:Y:S05]  /*8e30*/  @!P6 BRA `(.L_x_175) ;  /* 0x0000000000a4e947 */ /* 0x000fea0003800000 */
[----:B------:R-:W-:-:S04]  /*8e40*/  LOP3.LUT R18, R18, 0x2, RZ, 0xfc, !PT ;  /* 0x0000000212127812 */ /* 0x000fc800078efcff */
[----:B------:R-:W-:-:S13]  /*8e50*/  ISETP.NE.AND P0, PT, R18, 0x3, PT ;  /* 0x000000031200780c */ /* 0x000fda0003f05270 */
[----:B------:R-:W-:Y:S05]  /*8e60*/  @!P0 BRA `(.L_x_176) ;  /* 0x0000000000048947 */ /* 0x000fea0003800000 */
[----:B------:R-:W-:Y:S01]  /*8e70*/  BPT.TRAP 0x1 ;  /* 0x000000040000795c */ /* 0x000fe20000300000 */
.L_x_176:
[----:B------:R-:W0:Y:S01]  /*8e80*/  S2R R5, SR_CgaCtaId ;  /* 0x0000000000057919 */ /* 0x000e220000008800 */
[----:B------:R-:W-:Y:S02]  /*8e90*/  MOV R2, 0x400 ;  /* 0x0000040000027802 */ /* 0x000fe40000000f00 */
[----:B------:R-:W-:Y:S02]  /*8ea0*/  SHF.L.U32 R4, R0, 0x1f, RZ ;  /* 0x0000001f00047819 */ /* 0x000fe400000006ff */
[----:B0-----:R-:W-:-:S05]  /*8eb0*/  LEA R2, R5, R2, 0x18 ;  /* 0x0000000205027211 */ /* 0x001fca00078ec0ff */
[----:B------:R-:W-:-:S04]  /*8ec0*/  VIADD R2, R2, 0x20 ;  /* 0x0000002002027836 */ /* 0x000fc80000000000 */
[C---:B------:R-:W-:Y:S02]  /*8ed0*/  IMAD R7, R3.reuse, 0x8, R2 ;  /* 0x0000000803077824 */ /* 0x040fe400078e0202 */
[----:B------:R-:W-:Y:S02]  /*8ee0*/  VIADD R3, R3, 0x1 ;  /* 0x0000000103037836 */ /* 0x000fe40000000000 */
[----:B------:R-:W0:Y:S03]  /*8ef0*/  SYNCS.PHASECHK.TRANS64.TRYWAIT P0, [R7+URZ], R4 ;  /* 0x00000004070075a7 */ /* 0x000e26000800017f */
[----:B------:R-:W-:-:S04]  /*8f00*/  ISETP.NE.AND P1, PT, R3, 0x4, PT ;  /* 0x000000040300780c */ /* 0x000fc80003f25270 */
[----:B------:R-:W-:Y:S02]  /*8f10*/  SEL R5, RZ, 0x1, P1 ;  /* 0x00000001ff057807 */ /* 0x000fe40000800000 */
[----:B------:R-:W-:Y:S02]  /*8f20*/  SEL R3, R3, RZ, P1 ;  /* 0x000000ff03037207 */ /* 0x000fe40000800000 */
[----:B------:R-:W-:-:S03]  /*8f30*/  LOP3.LUT R6, R0, R5, RZ, 0x3c, !PT ;  /* 0x0000000500067212 */ /* 0x000fc600078e3cff */
[----:B------:R-:W-:Y:S01]  /*8f40*/  IMAD R8, R3, 0x8, R2 ;  /* 0x0000000803087824 */ /* 0x000fe200078e0202 */
[----:B------:R-:W-:Y:S01]  /*8f50*/  SHF.L.U32 R5, R6, 0x1f, RZ ;  /* 0x0000001f06057819 */ /* 0x000fe200000006ff */
[----:B0-----:R-:W-:Y:S06]  /*8f60*/  @!P0 BRA `(.L_x_177) ;  /* 0x0000000000e08947 */ /* 0x001fec0003800000 */
.L_x_188:
[----:B------:R-:W1:Y:S01]  /*8f70*/  SYNCS.PHASECHK.TRANS64.TRYWAIT P0, [R8+URZ], R5 ;  /* 0x00000005080075a7 */ /* 0x000e62000800017f */
[----:B------:R-:W-:-:S05]  /*8f80*/  VIADD R0, R3, 0x1 ;  /* 0x0000000103007836 */ /* 0x000fca0000000000 */
[----:B------:R-:W-:-:S04]  /*8f90*/  ISETP.NE.AND P1, PT, R0, 0x4, PT ;  /* 0x000000040000780c */ /* 0x000fc80003f25270 */
[----:B------:R-:W-:Y:S02]  /*8fa0*/  SEL R3, RZ, 0x1, P1 ;  /* 0x00000001ff037807 */ /* 0x000fe40000800000 */
[----:B0-----:R-:W-:Y:S02]  /*8fb0*/  SEL R7, R0, RZ, P1 ;  /* 0x000000ff00077207 */ /* 0x001fe40000800000 */
[----:B------:R-:W-:-:S03]  /*8fc0*/  LOP3.LUT R9, R6, R3, RZ, 0x3c, !PT ;  /* 0x0000000306097212 */ /* 0x000fc600078e3cff */
[----:B------:R-:W-:Y:S01]  /*8fd0*/  IMAD R11, R7, 0x8, R2 ;  /* 0x00000008070b7824 */ /* 0x000fe200078e0202 */
[----:B------:R-:W-:Y:S01]  /*8fe0*/  SHF.L.U32 R6, R9, 0x1f, RZ ;  /* 0x0000001f09067819 */ /* 0x000fe200000006ff */
[----:B-1----:R-:W-:Y:S06]  /*8ff0*/  @!P0 BRA `(.L_x_178) ;  /* 0x0000000000d08947 */ /* 0x002fec0003800000 */
.L_x_189:
[----:B------:R-:W1:Y:S01]  /*9000*/  SYNCS.PHASECHK.TRANS64.TRYWAIT P0, [R11+URZ], R6 ;  /* 0x000000060b0075a7 */ /* 0x000e62000800017f */
[----:B------:R-:W-:-:S05]  /*9010*/  VIADD R0, R7, 0x1 ;  /* 0x0000000107007836 */ /* 0x000fca0000000000 */
[----:B------:R-:W-:-:S04]  /*9020*/  ISETP.NE.AND P1, PT, R0, 0x4, PT ;  /* 0x000000040000780c */ /* 0x000fc80003f25270 */
[----:B------:R-:W-:Y:S02]  /*9030*/  SEL R4, RZ, 0x1, P1 ;  /* 0x00000001ff047807 */ /* 0x000fe40000800000 */
[----:B------:R-:W-:Y:S02]  /*9040*/  SEL R3, R0, RZ, P1 ;  /* 0x000000ff00037207 */ /* 0x000fe40000800000 */
[----:B------:R-:W-:Y:S01]  /*9050*/  LOP3.LUT R0, R9, R4, RZ, 0x3c, !PT ;  /* 0x0000000409007212 */ /* 0x000fe200078e3cff */
[----:B-1----:R-:W-:Y:S06]  /*9060*/  @!P0 BRA `(.L_x_179) ;  /* 0x0000000000c88947 */ /* 0x002fec0003800000 */
.L_x_190:
[----:B------:R-:W-:Y:S01]  /*9070*/  IMAD R3, R3, 0x8, R2 ;  /* 0x0000000803037824 */ /* 0x000fe200078e0202 */
[----:B------:R-:W-:-:S07]  /*9080*/  SHF.L.U32 R0, R0, 0x1f, RZ ;  /* 0x0000001f00007819 */ /* 0x000fce00000006ff */
.L_x_180:
[----:B--2---:R2:W3:Y:S02]  /*9090*/  SYNCS.PHASECHK.TRANS64.TRYWAIT P0, [R3+URZ], R0 ;  /* 0x00000000030075a7 */ /* 0x0044e4000800017f */
[----:B---3--:R-:W-:Y:S05]  /*90a0*/  @!P0 NANOSLEEP.SYNCS 0x989680 ;  /* 0x009896800000895d */ /* 0x008fea0003900000 */
[----:B------:R-:W3:Y:S02]  /*90b0*/  @!P0 SYNCS.PHASECHK.TRANS64 P0, [R3+URZ], R0 ;  /* 0x00000000030085a7 */ /* 0x000ee4000800007f */
[----:B---3--:R-:W-:Y:S05]  /*90c0*/  @!P0 BRA `(.L_x_180) ;  /* 0xfffffffc00f08947 */ /* 0x008fea000383ffff */
.L_x_175:
[----:B------:R-:W-:Y:S05]  /*90d0*/  BSYNC B0 ;  /* 0x0000000000007941 */ /* 0x000fea0003800000 */
.L_x_174:
[----:B------:R-:W-:Y:S05]  /*90e0*/  EXIT ;  /* 0x000000000000794d */ /* 0x000fea0003800000 */
.L_x_17:
[----:B-1----:R1:W2:Y:S02]  /*90f0*/  SYNCS.PHASECHK.TRANS64.TRYWAIT P1, [R3+URZ], R0 ;  /* 0x00000000030075a7 */ /* 0x0022a4000802017f */
[----:B--2---:R-:W-:Y:S05]  /*9100*/  @!P1 NANOSLEEP.SYNCS 0x989680 ;  /* 0x009896800000995d */ /* 0x004fea0003900000 */
[----:B------:R-:W2:Y:S02]  /*9110*/  @!P1 SYNCS.PHASECHK.TRANS64 P1, [R3+URZ], R0 ;  /* 0x00000000030095a7 */ /* 0x000ea4000802007f */
[----:B--2---:R-:W-:Y:S05]  /*9120*/  @!P1 BRA `(.L_x_17) ;  /* 0xfffffffc00f09947 */ /* 0x004fea000383ffff */
[----:B------:R-:W-:Y:S05]  /*9130*/  BRA `(.L_x_16) ;  /* 0xffffff8000ec7947 */ /* 0x000fea000383ffff */
.L_x_22:
[----:B-1----:R-:W-:-:S04]  /*9140*/  IMAD.U32 R4, RZ, RZ, UR4 ;  /* 0x00000004ff047e24 */ /* 0x002fc8000f8e00ff */
[----:B------:R1:W2:Y:S03]  /*9150*/  SYNCS.PHASECHK.TRANS64.TRYWAIT P1, [R4+URZ], R3 ;  /* 0x00000003040075a7 */ /* 0x0002a6000802017f */
[----:B--2---:R-:W-:Y:S05]  /*9160*/  @!P1 NANOSLEEP.SYNCS 0x989680 ;  /* 0x009896800000995d */ /* 0x004fea0003900000 */
[----:B------:R-:W2:Y:S02]  /*9170*/  @!P1 SYNCS.PHASECHK.TRANS64 P1, [R4+URZ], R3 ;  /* 0x00000003040095a7 */ /* 0x000ea4000802007f */
[----:B--2---:R-:W-:Y:S05]  /*9180*/  @!P1 BRA `(.L_x_22) ;  /* 0xfffffffc00ec9947 */ /* 0x004fea000383ffff */
[----:B------:R-:W-:Y:S05]  /*9190*/  BRA `(.L_x_21) ;  /* 0xffffff8800f07947 */ /* 0x000fea000383ffff */
.L_x_161:
[----:B------:R-:W-:Y:S01]  /*91a0*/  BSSY B1, `(.L_x_181) ;  /* 0x0000006000017945 */ /* 0x000fe20003800000 */
[----:B------:R-:W-:-:S07]  /*91b0*/  IMAD.MOV.U32 R15, RZ, RZ, -0x1 ;  /* 0xffffffffff0f7424 */ /* 0x000fce00078e00ff */
[----:B------:R-:W-:Y:S05]  /*91c0*/  WARPSYNC.COLLECTIVE R15, `(.L_x_182) ;  /* 0x000000000f0c7348 */ /* 0x000fea0003c00000 */
[----:B------:R-:W-:Y:S02]  /*91d0*/  ELECT P6, UR62, PT ;  /* 0x00000000003e782f */ /* 0x000fe400038c0000 */
[----:B------:R-:W-:Y:S01]  /*91e0*/  MOV R14, UR62 ;  /* 0x0000003e000e7c02 */ /* 0x000fe20008000f00 */
[----:B------:R-:W-:Y:S10]  /*91f0*/  ENDCOLLECTIVE ;  /* 0x000000000000791b */ /* 0x000ff40003800000 */
.L_x_182:
[----:B------:R-:W-:Y:S05]  /*9200*/  BSYNC B1 ;  /* 0x0000000000017941 */ /* 0x000fea0003800000 */
.L_x_181:
[----:B------:R-:W-:Y:S05]  /*9210*/  BRA `(.L_x_183) ;  /* 0xfffffff000107947 */ /* 0x000fea000383ffff */
.L_x_164:
[----:B0-----:R0:W1:Y:S02]  /*9220*/  SYNCS.PHASECHK.TRANS64.TRYWAIT P1, [R14+URZ+0x20], R7 ;  /* 0x000020070e0075a7 */ /* 0x001064000802017f */
[----:B-1----:R-:W-:Y:S05]  /*9230*/  @!P1 NANOSLEEP.SYNCS 0x989680 ;  /* 0x009896800000995d */ /* 0x002fea0003900000 */
[----:B------:R-:W1:Y:S02]  /*9240*/  @!P1 SYNCS.PHASECHK.TRANS64 P1, [R14+URZ+0x20], R7 ;  /* 0x000020070e0095a7 */ /* 0x000e64000802007f */
[----:B-1----:R-:W-:Y:S05]  /*9250*/  @!P1 BRA `(.L_x_164) ;  /* 0xfffffffc00f09947 */ /* 0x002fea000383ffff */
[----:B------:R-:W-:Y:S05]  /*9260*/  BRA `(.L_x_184) ;  /* 0xfffffff000447947 */ /* 0x000fea000383ffff */
.L_x_173:
[----:B------:R-:W-:Y:S01]  /*9270*/  BSSY B0, `(.L_x_185) ;  /* 0x0000006000007945 */ /* 0x000fe20003800000 */
[----:B------:R-:W-:-:S07]  /*9280*/  IMAD.MOV.U32 R15, RZ, RZ, -0x1 ;  /* 0xffffffffff0f7424 */ /* 0x000fce00078e00ff */
[----:B------:R-:W-:Y:S05]  /*9290*/  WARPSYNC.COLLECTIVE R15, `(.L_x_186) ;  /* 0x000000000f0c7348 */ /* 0x000fea0003c00000 */
[----:B------:R-:W-:Y:S02]  /*92a0*/  ELECT P6, UR62, PT ;  /* 0x00000000003e782f */ /* 0x000fe400038c0000 */
[----:B------:R-:W-:Y:S01]  /*92b0*/  MOV R14, UR62 ;  /* 0x0000003e000e7c02 */ /* 0x000fe20008000f00 */
[----:B------:R-:W-:Y:S10]  /*92c0*/  ENDCOLLECTIVE ;  /* 0x000000000000791b */ /* 0x000ff40003800000 */
.L_x_186:
[----:B------:R-:W-:Y:S05]  /*92d0*/  BSYNC B0 ;  /* 0x0000000000007941 */ /* 0x000fea0003800000 */
.L_x_185:
[----:B------:R-:W-:Y:S05]  /*92e0*/  BRA `(.L_x_187) ;  /* 0xfffffff800cc7947 */ /* 0x000fea000383ffff */
.L_x_177:
[----:B0-----:R0:W1:Y:S02]  /*92f0*/  SYNCS.PHASECHK.TRANS64.TRYWAIT P0, [R7+URZ], R4 ;  /* 0x00000004070075a7 */ /* 0x001064000800017f */
[----:B-1----:R-:W-:Y:S05]  /*9300*/  @!P0 NANOSLEEP.SYNCS 0x989680 ;  /* 0x009896800000895d */ /* 0x002fea0003900000 */
[----:B------:R-:W1:Y:S02]  /*9310*/  @!P0 SYNCS.PHASECHK.TRANS64 P0, [R7+URZ], R4 ;  /* 0x00000004070085a7 */ /* 0x000e64000800007f */
[----:B-1----:R-:W-:Y:S05]  /*9320*/  @!P0 BRA `(.L_x_177) ;  /* 0xfffffffc00f08947 */ /* 0x002fea000383ffff */
[----:B------:R-:W-:Y:S05]  /*9330*/  BRA `(.L_x_188) ;  /* 0xfffffffc000c7947 */ /* 0x000fea000383ffff */
.L_x_178:
[----:B0-----:R0:W1:Y:S02]  /*9340*/  SYNCS.PHASECHK.TRANS64.TRYWAIT P0, [R8+URZ], R5 ;  /* 0x00000005080075a7 */ /* 0x001064000800017f */
[----:B-1----:R-:W-:Y:S05]  /*9350*/  @!P0 NANOSLEEP.SYNCS 0x989680 ;  /* 0x009896800000895d */ /* 0x002fea0003900000 */
[----:B------:R-:W1:Y:S02]  /*9360*/  @!P0 SYNCS.PHASECHK.TRANS64 P0, [R8+URZ], R5 ;  /* 0x00000005080085a7 */ /* 0x000e64000800007f */
[----:B-1----:R-:W-:Y:S05]  /*9370*/  @!P0 BRA `(.L_x_178) ;  /* 0xfffffffc00f08947 */ /* 0x002fea000383ffff */
[----:B------:R-:W-:Y:S05]  /*9380*/  BRA `(.L_x_189) ;  /* 0xfffffffc001c7947 */ /* 0x000fea000383ffff */
.L_x_179:
[----:B-1----:R1:W2:Y:S02]  /*9390*/  SYNCS.PHASECHK.TRANS64.TRYWAIT P0, [R11+URZ], R6 ;  /* 0x000000060b0075a7 */ /* 0x0022a4000800017f */
[----:B--2---:R-:W-:Y:S05]  /*93a0*/  @!P0 NANOSLEEP.SYNCS 0x989680 ;  /* 0x009896800000895d */ /* 0x004fea0003900000 */
[----:B------:R-:W2:Y:S02]  /*93b0*/  @!P0 SYNCS.PHASECHK.TRANS64 P0, [R11+URZ], R6 ;  /* 0x000000060b0085a7 */ /* 0x000ea4000800007f */
[----:B--2---:R-:W-:Y:S05]  /*93c0*/  @!P0 BRA `(.L_x_179) ;  /* 0xfffffffc00f08947 */ /* 0x004fea000383ffff */
[----:B------:R-:W-:Y:S05]  /*93d0*/  BRA `(.L_x_190) ;  /* 0xfffffffc00247947 */ /* 0x000fea000383ffff */
.L_x_191:
[----:B------:R-:W-:-:S00]  /*93e0*/  BRA `(.L_x_191) ;  /* 0xfffffffc00fc7947 */ /* 0x000fc0000383ffff */
[----:B------:R-:W-:-:S00]  /*93f0*/  NOP ;  /* 0x0000000000007918 */ /* 0x000fc00000000000 */
        /* <DEDUP_REMOVED lines=8> */
.L_x_192:


//--------------------- .nv.global.init           --------------------------
	.section	.nv.global.init,"aw",@progbits
.nv.global.init:
	.type		$str$22,@object
	.size		$str$22,($str$23 - $str$22)
$str$22:
        /*0000*/ 	.byte	0x6b, 0x5f, 0x74, 0x69, 0x6c, 0x65, 0x5f, 0x63, 0x6f, 0x75, 0x6e, 0x74, 0x20, 0x3e, 0x3d, 0x20
        /*0010*/ 	.byte	0x31, 0x00
	.type		$str$23,@object
	.size		$str$23,(__unnamed_1 - $str$23)
$str$23:
        /*0012*/ 	.byte	0x2f, 0x74, 0x6d, 0x70, 0x2f, 0x63, 0x75, 0x74, 0x6c, 0x61, 0x73, 0x73, 0x5f, 0x73, 0x77, 0x65
        /*0022*/ 	.byte	0x65, 0x70, 0x5f, 0x73, 0x72, 0x63, 0x2f, 0x69, 0x6e, 0x63, 0x6c, 0x75, 0x64, 0x65, 0x2f, 0x63
        /*0032*/ 	.byte	0x75, 0x74, 0x6c, 0x61, 0x73, 0x73, 0x2f, 0x67, 0x65, 0x6d, 0x6d, 0x2f, 0x63, 0x6f, 0x6c, 0x6c
        /*0042*/ 	.byte	0x65, 0x63, 0x74, 0x69, 0x76, 0x65, 0x2f, 0x73, 0x6d, 0x39, 0x30, 0x5f, 0x6d, 0x6d, 0x61, 0x5f
        /*0052*/ 	.byte	0x74, 0x6d, 0x61, 0x5f, 0x67, 0x6d, 0x6d, 0x61, 0x5f, 0x73, 0x73, 0x5f, 0x77, 0x61, 0x72, 0x70
        /*0062*/ 	.byte	0x73, 0x70, 0x65, 0x63, 0x69, 0x61, 0x6c, 0x69, 0x7a, 0x65, 0x64, 0x2e, 0x68, 0x70, 0x70, 0x00
	.type		__unnamed_1,@object
	.size		__unnamed_1,(.L_0 - __unnamed_1)
__unnamed_1:
        /*0072*/ 	.byte	0x76, 0x6f, 0x69, 0x64, 0x20, 0x63, 0x75, 0x74, 0x6c, 0x61, 0x73, 0x73, 0x3a, 0x3a, 0x67, 0x65
        /* <DEDUP_REMOVED lines=180> */
        /*0bc2*/ 	.byte	0x74, 0x79, 0x5d, 0x00
.L_0:


//--------------------- .nv.shared._ZN7cutlass13device_kernelINS_4gemm6kernel13GemmUniversalIN4cute5tupleIJiiiiEEENS1_10collective13CollectiveMmaINS1_34MainloopSm90TmaGmmaWarpSpecializedILi4ENS5_IJNS4_1CILi1EEESB_SB_EEENS1_35KernelTmaWarpSpecializedCooperativeEEENS5_IJNSA_ILi256EEENSA_ILi64EEENSA_ILi128EEEEEENS_10bfloat16_tENS5_IJlSB_lEEESJ_SK_NS4_8TiledMMAINS4_8MMA_AtomIJNS4_4SM904GMMA27MMA_64x64x16_F32BF16BF16_SSILNSO_5MajorE0ELSQ_0ELNSO_7ScaleInE1ELSR_1EEEEEENS4_6LayoutINS5_IJNSA_ILi2EEESB_SB_EEENS5_IJSB_NSA_ILi0EEESX_EEEEENS5_IJNS4_10UnderscoreES10_S10_EEEEENS4_13SM90_TMA_LOADENS4_14ComposedLayoutINS4_7SwizzleILi3ELi4ELi3EEENS4_18smem_ptr_flag_bitsILi16EEENSU_INS5_IJNSA_ILi8EEESG_EEENS5_IJSG_SB_EEEEEEEvNS4_8identityES13_S1D_vS1E_EENS_8epilogue10collective6detail29Sm90TmaWarpSpecializedAdapterINS1H_15DefaultEpilogueISJ_SK_SK_NS1G_6thread17LinearCombinationISJ_Li1EffLNS1L_9ScaleType4KindE0ELNS_15FloatRoundStyleE2ESJ_EENS1_15EpilogueDefaultEEEEEvvEEEEvNT_6ParamsE --------------------------
	.section	.nv.shared._ZN7cutlass13device_kernelINS_4gemm6kernel13GemmUniversalIN4cute5tupleIJiiiiEEENS1_10collective13CollectiveMmaINS1_34MainloopSm90TmaGmmaWarpSpecializedILi4ENS5_IJNS4_1CILi1EEESB_SB_EEENS1_35KernelTmaWarpSpecializedCooperativeEEENS5_IJNSA_ILi256EEENSA_ILi64EEENSA_ILi128EEEEEENS_10bfloat16_tENS5_IJlSB_lEEESJ_SK_NS4_8TiledMMAINS4_8MMA_AtomIJNS4_4SM904GMMA27MMA_64x64x16_F32BF16BF16_SSILNSO_5MajorE0ELSQ_0ELNSO_7ScaleInE1ELSR_1EEEEEENS4_6LayoutINS5_IJNSA_ILi2EEESB_SB_EEENS5_IJSB_NSA_ILi0EEESX_EEEEENS5_IJNS4_10UnderscoreES10_S10_EEEEENS4_13SM90_TMA_LOADENS4_14ComposedLayoutINS4_7SwizzleILi3ELi4ELi3EEENS4_18smem_ptr_flag_bitsILi16EEENSU_INS5_IJNSA_ILi8EEESG_EEENS5_IJSG_SB_EEEEEEEvNS4_8identityES13_S1D_vS1E_EENS_8epilogue10collective6detail29Sm90TmaWarpSpecializedAdapterINS1H_15DefaultEpilogueISJ_SK_SK_NS1G_6thread17LinearCombinationISJ_Li1EffLNS1L_9ScaleType4KindE0ELNS_15FloatRoundStyleE2ESJ_EENS1_15EpilogueDefaultEEEEEvvEEEEvNT_6ParamsE,"aw",@nobits
	.sectionflags	@""
	.align	16
	.zero		1024


//--------------------- .nv.shared.reserved.0     --------------------------
	.section	.nv.shared.reserved.0,"aw",@nobits
	.weak		__nv_reservedSMEM_offset_0_alias
	.size		__nv_reservedSMEM_offset_0_alias, 0, 0
	.other		__nv_reservedSMEM_offset_0_alias,@"STO_CUDA_RESERVED_SHARED STV_DEFAULT"
__nv_reservedSMEM_offset_0_alias:
	.zero		0


//--------------------- .nv.global                --------------------------
	.section	.nv.global,"aw",@nobits
.nv.global:
	.type		_ZN39_INTERNAL_2f33f5ba_4_k_cu_639f3dff_31164cute1_E,@object
	.size		_ZN39_INTERNAL_2f33f5ba_4_k_cu_639f3dff_31164cute1_E,(_ZN39_INTERNAL_2f33f5ba_4_k_cu_639f3dff_31164cuda3std3__45__cpo6cbeginE - _ZN39_INTERNAL_2f33f5ba_4_k_cu_639f3dff_31164cute1_E)
_ZN39_INTERNAL_2f33f5ba_4_k_cu_639f3dff_31164cute1_E:
	.zero		1
	.type		_ZN39_INTERNAL_2f33f5ba_4_k_cu_639f3dff_31164cuda3std3__45__cpo6cbeginE,@object
	.size		_ZN39_INTERNAL_2f33f5ba_4_k_cu_639f3dff_31164cuda3std3__45__cpo6cbeginE,(_ZN39_INTERNAL_2f33f5ba_4_k_cu_639f3dff_31164cuda3std3__48in_placeE - _ZN39_INTERNAL_2f33f5ba_4_k_cu_639f3dff_31164cuda3std3__45__cpo6cbeginE)
_ZN39_INTERNAL_2f33f5ba_4_k_cu_639f3dff_31164cuda3std3__45__cpo6cbeginE:
	.zero		1
	.type		_ZN39_INTERNAL_2f33f5ba_4_k_cu_639f3dff_31164cuda3std3__48in_placeE,@object
	.size		_ZN39_INTERNAL_2f33f5ba_4_k_cu_639f3dff_31164cuda3std3__48in_placeE,(_ZN39_INTERNAL_2f33f5ba_4_k_cu_639f3dff_31164cuda3std6ranges3__45__cpo9iter_moveE - _ZN39_INTERNAL_2f33f5ba_4_k_cu_639f3dff_31164cuda3std3__48in_placeE)
_ZN39_INTERNAL_2f33f5ba_4_k_cu_639f3dff_31164cuda3std3__48in_placeE:
	.zero		1
	.type		_ZN39_INTERNAL_2f33f5ba_4_k_cu_639f3dff_31164cuda3std6ranges3__45__cpo9iter_moveE,@object
	.size		_ZN39_INTERNAL_2f33f5ba_4_k_cu_639f3dff_31164cuda3std6ranges3__45__cpo9iter_moveE,(_ZN39_INTERNAL_2f33f5ba_4_k_cu_639f3dff_31164cuda3std3__45__cpo5beginE - _ZN39_INTERNAL_2f33f5ba_4_k_cu_639f3dff_31164cuda3std6ranges3__45__cpo9iter_moveE)
_ZN39_INTERNAL_2f33f5ba_4_k_cu_639f3dff_31164cuda3std6ranges3__45__cpo9iter_moveE:
	.zero		1
	.type		_ZN39_INTERNAL_2f33f5ba_4_k_cu_639f3dff_31164cuda3std3__45__cpo5beginE,@object
	.size		_ZN39_INTERNAL_2f33f5ba_4_k_cu_639f3dff_31164cuda3std3__45__cpo5beginE,(_ZN39_INTERNAL_2f33f5ba_4_k_cu_639f3dff_31164cuda3std3__441_GLOBAL__N__2f33f5ba_4_k_cu_639f3dff_31166ignoreE - _ZN39_INTERNAL_2f33f5ba_4_k_cu_639f3dff_31164cuda3std3__45__cpo5beginE)
_ZN39_INTERNAL_2f33f5ba_4_k_cu_639f3dff_31164cuda3std3__45__cpo5beginE:
	.zero		1
	.type		_ZN39_INTERNAL_2f33f5ba_4_k_cu_639f3dff_31164cuda3std3__441_GLOBAL__N__2f33f5ba_4_k_cu_639f3dff_31166ignoreE,@object
	.size		_ZN39_INTERNAL_2f33f5ba_4_k_cu_639f3dff_31164cuda3std3__441_GLOBAL__N__2f33f5ba_4_k_cu_639f3dff_31166ignoreE,(_ZN39_INTERNAL_2f33f5ba_4_k_cu_639f3dff_31164cute7productE - _ZN39_INTERNAL_2f33f5ba_4_k_cu_639f3dff_31164cuda3std3__441_GLOBAL__N__2f33f5ba_4_k_cu_639f3dff_31166ignoreE)
_ZN39_INTERNAL_2f33f5ba_4_k_cu_639f3dff_31164cuda3std3__441_GLOBAL__N__2f33f5ba_4_k_cu_639f3dff_31166ignoreE:
	.zero		1
	.type		_ZN39_INTERNAL_2f33f5ba_4_k_cu_639f3dff_31164cute7productE,@object
	.size		_ZN39_INTERNAL_2f33f5ba_4_k_cu_639f3dff_31164cute7productE,(_ZN39_INTERNAL_2f33f5ba_4_k_cu_639f3dff_31164cuda3std3__45__cpo3endE - _ZN39_INTERNAL_2f33f5ba_4_k_cu_639f3dff_31164cute7productE)
_ZN39_INTERNAL_2f33f5ba_4_k_cu_639f3dff_31164cute7productE:
	.zero		1
	.type		_ZN39_INTERNAL_2f33f5ba_4_k_cu_639f3dff_31164cuda3std3__45__cpo3endE,@object
	.size		_ZN39_INTERNAL_2f33f5ba_4_k_cu_639f3dff_31164cuda3std3__45__cpo3endE,(_ZN39_INTERNAL_2f33f5ba_4_k_cu_639f3dff_31164cuda3std3__419piecewise_constructE - _ZN39_INTERNAL_2f33f5ba_4_k_cu_639f3dff_31164cuda3std3__45__cpo3endE)
_ZN39_INTERNAL_2f33f5ba_4_k_cu_639f3dff_31164cuda3std3__45__cpo3endE:
	.zero		1
	.type		_ZN39_INTERNAL_2f33f5ba_4_k_cu_639f3dff_31164cuda3std3__419piecewise_constructE,@object
	.size		_ZN39_INTERNAL_2f33f5ba_4_k_cu_639f3dff_31164cuda3std3__419piecewise_constructE,(_ZN39_INTERNAL_2f33f5ba_4_k_cu_639f3dff_31164cuda3std3__45__cpo4cendE - _ZN39_INTERNAL_2f33f5ba_4_k_cu_639f3dff_31164cuda3std3__419piecewise_constructE)
_ZN39_INTERNAL_2f33f5ba_4_k_cu_639f3dff_31164cuda3std3__419piecewise_constructE:
	.zero		1
	.type		_ZN39_INTERNAL_2f33f5ba_4_k_cu_639f3dff_31164cuda3std3__45__cpo4cendE,@object
	.size		_ZN39_INTERNAL_2f33f5ba_4_k_cu_639f3dff_31164cuda3std3__45__cpo4cendE,(_ZN39_INTERNAL_2f33f5ba_4_k_cu_639f3dff_31164cuda3std6ranges3__45__cpo4swapE - _ZN39_INTERNAL_2f33f5ba_4_k_cu_639f3dff_31164cuda3std3__45__cpo4cendE)
_ZN39_INTERNAL_2f33f5ba_4_k_cu_639f3dff_31164cuda3std3__45__cpo4cendE:
	.zero		1
	.type		_ZN39_INTERNAL_2f33f5ba_4_k_cu_639f3dff_31164cuda3std6ranges3__45__cpo4swapE,@object
	.size		_ZN39_INTERNAL_2f33f5ba_4_k_cu_639f3dff_31164cuda3std6ranges3__45__cpo4swapE,(.L_8 - _ZN39_INTERNAL_2f33f5ba_4_k_cu_639f3dff_31164cuda3std6ranges3__45__cpo4swapE)
_ZN39_INTERNAL_2f33f5ba_4_k_cu_639f3dff_31164cuda3std6ranges3__45__cpo4swapE:
	.zero		1
.L_8:


//--------------------- .nv.constant0._ZN7cutlass13device_kernelINS_4gemm6kernel13GemmUniversalIN4cute5tupleIJiiiiEEENS1_10collective13CollectiveMmaINS1_34MainloopSm90TmaGmmaWarpSpecializedILi4ENS5_IJNS4_1CILi1EEESB_SB_EEENS1_35KernelTmaWarpSpecializedCooperativeEEENS5_IJNSA_ILi256EEENSA_ILi64EEENSA_ILi128EEEEEENS_10bfloat16_tENS5_IJlSB_lEEESJ_SK_NS4_8TiledMMAINS4_8MMA_AtomIJNS4_4SM904GMMA27MMA_64x64x16_F32BF16BF16_SSILNSO_5MajorE0ELSQ_0ELNSO_7ScaleInE1ELSR_1EEEEEENS4_6LayoutINS5_IJNSA_ILi2EEESB_SB_EEENS5_IJSB_NSA_ILi0EEESX_EEEEENS5_IJNS4_10UnderscoreES10_S10_EEEEENS4_13SM90_TMA_LOADENS4_14ComposedLayoutINS4_7SwizzleILi3ELi4ELi3EEENS4_18smem_ptr_flag_bitsILi16EEENSU_INS5_IJNSA_ILi8EEESG_EEENS5_IJSG_SB_EEEEEEEvNS4_8identityES13_S1D_vS1E_EENS_8epilogue10collective6detail29Sm90TmaWarpSpecializedAdapterINS1H_15DefaultEpilogueISJ_SK_SK_NS1G_6thread17LinearCombinationISJ_Li1EffLNS1L_9ScaleType4KindE0ELNS_15FloatRoundStyleE2ESJ_EENS1_15EpilogueDefaultEEEEEvvEEEEvNT_6ParamsE --------------------------
	.section	.nv.constant0._ZN7cutlass13device_kernelINS_4gemm6kernel13GemmUniversalIN4cute5tupleIJiiiiEEENS1_10collective13CollectiveMmaINS1_34MainloopSm90TmaGmmaWarpSpecializedILi4ENS5_IJNS4_1CILi1EEESB_SB_EEENS1_35KernelTmaWarpSpecializedCooperativeEEENS5_IJNSA_ILi256EEENSA_ILi64EEENSA_ILi128EEEEEENS_10bfloat16_tENS5_IJlSB_lEEESJ_SK_NS4_8TiledMMAINS4_8MMA_AtomIJNS4_4SM904GMMA27MMA_64x64x16_F32BF16BF16_SSILNSO_5MajorE0ELSQ_0ELNSO_7ScaleInE1ELSR_1EEEEEENS4_6LayoutINS5_IJNSA_ILi2EEESB_SB_EEENS5_IJSB_NSA_ILi0EEESX_EEEEENS5_IJNS4_10UnderscoreES10_S10_EEEEENS4_13SM90_TMA_LOADENS4_14ComposedLayoutINS4_7SwizzleILi3ELi4ELi3EEENS4_18smem_ptr_flag_bitsILi16EEENSU_INS5_IJNSA_ILi8EEESG_EEENS5_IJSG_SB_EEEEEEEvNS4_8identityES13_S1D_vS1E_EENS_8epilogue10collective6detail29Sm90TmaWarpSpecializedAdapterINS1H_15DefaultEpilogueISJ_SK_SK_NS1G_6thread17LinearCombinationISJ_Li1EffLNS1L_9ScaleType4KindE0ELNS_15FloatRoundStyleE2ESJ_EENS1_15EpilogueDefaultEEEEEvvEEEEvNT_6ParamsE,"a",@progbits
	.sectionflags	@""
	.align	4
.nv.constant0._ZN7cutlass13device_kernelINS_4gemm6kernel13GemmUniversalIN4cute5tupleIJiiiiEEENS1_10collective13CollectiveMmaINS1_34MainloopSm90TmaGmmaWarpSpecializedILi4ENS5_IJNS4_1CILi1EEESB_SB_EEENS1_35KernelTmaWarpSpecializedCooperativeEEENS5_IJNSA_ILi256EEENSA_ILi64EEENSA_ILi128EEEEEENS_10bfloat16_tENS5_IJlSB_lEEESJ_SK_NS4_8TiledMMAINS4_8MMA_AtomIJNS4_4SM904GMMA27MMA_64x64x16_F32BF16BF16_SSILNSO_5MajorE0ELSQ_0ELNSO_7ScaleInE1ELSR_1EEEEEENS4_6LayoutINS5_IJNSA_ILi2EEESB_SB_EEENS5_IJSB_NSA_ILi0EEESX_EEEEENS5_IJNS4_10UnderscoreES10_S10_EEEEENS4_13SM90_TMA_LOADENS4_14ComposedLayoutINS4_7SwizzleILi3ELi4ELi3EEENS4_18smem_ptr_flag_bitsILi16EEENSU_INS5_IJNSA_ILi8EEESG_EEENS5_IJSG_SB_EEEEEEEvNS4_8identityES13_S1D_vS1E_EENS_8epilogue10collective6detail29Sm90TmaWarpSpecializedAdapterINS1H_15DefaultEpilogueISJ_SK_SK_NS1G_6thread17LinearCombinationISJ_Li1EffLNS1L_9ScaleType4KindE0ELNS_15FloatRoundStyleE2ESJ_EENS1_15EpilogueDefaultEEEEEvvEEEEvNT_6ParamsE:
	.zero		1664


//--------------------- SYMBOLS --------------------------

	.type		.nv.reservedSmem.offset0,@object
	.size		.nv.reservedSmem.offset0,0x4
	.type		__assertfail,@function
